	.target	sm_90a

	.elftype	@"ET_EXEC"


//--------------------- .note.nv.tkinfo           --------------------------
	.section	.note.nv.tkinfo,"",@"SHT_NOTE"
	.sectionflags	@"SHF_NOTE_NV_TKINFO"
	.tkinfo
        /*0018*/ 	.word	0x00000002
        /*0030*/ 	.string	""
        /*0030*/ 	.string	"ptxas"
        /*0030*/ 	.string	"Cuda compilation tools, release 13.0, V13.0.88"
        /*0030*/ 	.string	"Build cuda_13.0.r13.0/compiler.36424714_0"
        /*0030*/ 	.string	"-arch sm_90a -m 64 "



//--------------------- .note.nv.cuinfo           --------------------------
	.section	.note.nv.cuinfo,"",@"SHT_NOTE"
	.sectionflags	@"SHF_NOTE_NV_CUINFO"
        /*0018*/ 	.short	0x0002
        /*001a*/ 	.short	0x005a
        /*001c*/ 	.short	0x0082
	.zero		2


//--------------------- .nv.info                  --------------------------
	.section	.nv.info,"",@"SHT_CUDA_INFO"
	.align	4


	//----- nvinfo : EIATTR_REGCOUNT
	.align		4
        /*0000*/ 	.byte	0x04, 0x2f
        /*0002*/ 	.short	(.L_15 - .L_14)
	.align		4
.L_14:
        /*0004*/ 	.word	index@(_ZN7cutlass13device_kernelINS_4gemm6kernel13GemmUniversalIN4cute5tupleIJiiiiEEENS1_10collective13CollectiveMmaINS1_34MainloopSm90TmaGmmaWarpSpecializedILi11ENS5_IJNS4_1CILi2EEENSA_ILi1EEESC_EEENS1_35KernelTmaWarpSpecializedCooperativeEEENS5_IJNSA_ILi512EEENSA_ILi112EEENSA_ILi16EEEEEENS_6half_tENS5_IJlSC_lEEESK_SL_NS4_8TiledMMAINS4_8MMA_AtomIJNS4_4SM904GMMA25MMA_64x16x16_F32F16F16_SSILNSP_5MajorE0ELSR_0ELNSP_7ScaleInE1ELSS_1EEEEEENS4_6LayoutISD_NS5_IJSC_NSA_ILi0EEESW_EEEEENS5_IJNS4_10UnderscoreESZ_SZ_EEEEENS4_13SM90_TMA_LOADENS4_14ComposedLayoutINS4_7SwizzleILi1ELi4ELi3EEENS4_18smem_ptr_flag_bitsILi16EEENSV_INS5_IJNSA_ILi8EEESI_EEENS5_IJSI_SC_EEEEEEEvNS4_8identityENS4_23SM90_TMA_LOAD_MULTICASTES1C_vS1D_EENS_8epilogue10collective6detail29Sm90TmaWarpSpecializedAdapterINS1H_15DefaultEpilogueISK_SL_SL_NS1G_6thread17LinearCombinationISK_Li1EffLNS1L_9ScaleType4KindE0ELNS_15FloatRoundStyleE2ESK_EENS1_15EpilogueDefaultEEEEEvvEEEEvNT_6ParamsE)
        /*0008*/ 	.word	0x000000a8


	//----- nvinfo : EIATTR_FRAME_SIZE
	.align		4
.L_15:
        /*000c*/ 	.byte	0x04, 0x11
        /*000e*/ 	.short	(.L_17 - .L_16)
	.align		4
.L_16:
        /*0010*/ 	.word	index@(_ZN7cutlass13device_kernelINS_4gemm6kernel13GemmUniversalIN4cute5tupleIJiiiiEEENS1_10collective13CollectiveMmaINS1_34MainloopSm90TmaGmmaWarpSpecializedILi11ENS5_IJNS4_1CILi2EEENSA_ILi1EEESC_EEENS1_35KernelTmaWarpSpecializedCooperativeEEENS5_IJNSA_ILi512EEENSA_ILi112EEENSA_ILi16EEEEEENS_6half_tENS5_IJlSC_lEEESK_SL_NS4_8TiledMMAINS4_8MMA_AtomIJNS4_4SM904GMMA25MMA_64x16x16_F32F16F16_SSILNSP_5MajorE0ELSR_0ELNSP_7ScaleInE1ELSS_1EEEEEENS4_6LayoutISD_NS5_IJSC_NSA_ILi0EEESW_EEEEENS5_IJNS4_10UnderscoreESZ_SZ_EEEEENS4_13SM90_TMA_LOADENS4_14ComposedLayoutINS4_7SwizzleILi1ELi4ELi3EEENS4_18smem_ptr_flag_bitsILi16EEENSV_INS5_IJNSA_ILi8EEESI_EEENS5_IJSI_SC_EEEEEEEvNS4_8identityENS4_23SM90_TMA_LOAD_MULTICASTES1C_vS1D_EENS_8epilogue10collective6detail29Sm90TmaWarpSpecializedAdapterINS1H_15DefaultEpilogueISK_SL_SL_NS1G_6thread17LinearCombinationISK_Li1EffLNS1L_9ScaleType4KindE0ELNS_15FloatRoundStyleE2ESK_EENS1_15EpilogueDefaultEEEEEvvEEEEvNT_6ParamsE)
        /*0014*/ 	.word	0x000000d8


	//----- nvinfo : EIATTR_MIN_STACK_SIZE
	.align		4
.L_17:
        /*0018*/ 	.byte	0x04, 0x12
        /*001a*/ 	.short	(.L_19 - .L_18)
	.align		4
.L_18:
        /*001c*/ 	.word	index@(_ZN7cutlass13device_kernelINS_4gemm6kernel13GemmUniversalIN4cute5tupleIJiiiiEEENS1_10collective13CollectiveMmaINS1_34MainloopSm90TmaGmmaWarpSpecializedILi11ENS5_IJNS4_1CILi2EEENSA_ILi1EEESC_EEENS1_35KernelTmaWarpSpecializedCooperativeEEENS5_IJNSA_ILi512EEENSA_ILi112EEENSA_ILi16EEEEEENS_6half_tENS5_IJlSC_lEEESK_SL_NS4_8TiledMMAINS4_8MMA_AtomIJNS4_4SM904GMMA25MMA_64x16x16_F32F16F16_SSILNSP_5MajorE0ELSR_0ELNSP_7ScaleInE1ELSS_1EEEEEENS4_6LayoutISD_NS5_IJSC_NSA_ILi0EEESW_EEEEENS5_IJNS4_10UnderscoreESZ_SZ_EEEEENS4_13SM90_TMA_LOADENS4_14ComposedLayoutINS4_7SwizzleILi1ELi4ELi3EEENS4_18smem_ptr_flag_bitsILi16EEENSV_INS5_IJNSA_ILi8EEESI_EEENS5_IJSI_SC_EEEEEEEvNS4_8identityENS4_23SM90_TMA_LOAD_MULTICASTES1C_vS1D_EENS_8epilogue10collective6detail29Sm90TmaWarpSpecializedAdapterINS1H_15DefaultEpilogueISK_SL_SL_NS1G_6thread17LinearCombinationISK_Li1EffLNS1L_9ScaleType4KindE0ELNS_15FloatRoundStyleE2ESK_EENS1_15EpilogueDefaultEEEEEvvEEEEvNT_6ParamsE)
        /*0020*/ 	.word	0x000000d8
.L_19:


//--------------------- .nv.compat                --------------------------
	.section	.nv.compat,"",@"SHT_CUDA_COMPAT_INFO"
	.align	4
        /*0000*/ 	.byte	0x02, 0x09, 0x01, 0x00, 0x02, 0x02, 0x04, 0x00, 0x02, 0x05, 0x05, 0x00, 0x03, 0x07, 0x01, 0x01
        /*0010*/ 	.byte	0x02, 0x03, 0x01, 0x00, 0x02, 0x06, 0x01, 0x00, 0x04, 0x0b, 0x08, 0x00, 0x00, 0x00, 0x00, 0x00
        /*0020*/ 	.byte	0x00, 0x00, 0x00, 0x00


//--------------------- .nv.info._ZN7cutlass13device_kernelINS_4gemm6kernel13GemmUniversalIN4cute5tupleIJiiiiEEENS1_10collective13CollectiveMmaINS1_34MainloopSm90TmaGmmaWarpSpecializedILi11ENS5_IJNS4_1CILi2EEENSA_ILi1EEESC_EEENS1_35KernelTmaWarpSpecializedCooperativeEEENS5_IJNSA_ILi512EEENSA_ILi112EEENSA_ILi16EEEEEENS_6half_tENS5_IJlSC_lEEESK_SL_NS4_8TiledMMAINS4_8MMA_AtomIJNS4_4SM904GMMA25MMA_64x16x16_F32F16F16_SSILNSP_5MajorE0ELSR_0ELNSP_7ScaleInE1ELSS_1EEEEEENS4_6LayoutISD_NS5_IJSC_NSA_ILi0EEESW_EEEEENS5_IJNS4_10UnderscoreESZ_SZ_EEEEENS4_13SM90_TMA_LOADENS4_14ComposedLayoutINS4_7SwizzleILi1ELi4ELi3EEENS4_18smem_ptr_flag_bitsILi16EEENSV_INS5_IJNSA_ILi8EEESI_EEENS5_IJSI_SC_EEEEEEEvNS4_8identityENS4_23SM90_TMA_LOAD_MULTICASTES1C_vS1D_EENS_8epilogue10collective6detail29Sm90TmaWarpSpecializedAdapterINS1H_15DefaultEpilogueISK_SL_SL_NS1G_6thread17LinearCombinationISK_Li1EffLNS1L_9ScaleType4KindE0ELNS_15FloatRoundStyleE2ESK_EENS1_15EpilogueDefaultEEEEEvvEEEEvNT_6ParamsE --------------------------
	.section	.nv.info._ZN7cutlass13device_kernelINS_4gemm6kernel13GemmUniversalIN4cute5tupleIJiiiiEEENS1_10collective13CollectiveMmaINS1_34MainloopSm90TmaGmmaWarpSpecializedILi11ENS5_IJNS4_1CILi2EEENSA_ILi1EEESC_EEENS1_35KernelTmaWarpSpecializedCooperativeEEENS5_IJNSA_ILi512EEENSA_ILi112EEENSA_ILi16EEEEEENS_6half_tENS5_IJlSC_lEEESK_SL_NS4_8TiledMMAINS4_8MMA_AtomIJNS4_4SM904GMMA25MMA_64x16x16_F32F16F16_SSILNSP_5MajorE0ELSR_0ELNSP_7ScaleInE1ELSS_1EEEEEENS4_6LayoutISD_NS5_IJSC_NSA_ILi0EEESW_EEEEENS5_IJNS4_10UnderscoreESZ_SZ_EEEEENS4_13SM90_TMA_LOADENS4_14ComposedLayoutINS4_7SwizzleILi1ELi4ELi3EEENS4_18smem_ptr_flag_bitsILi16EEENSV_INS5_IJNSA_ILi8EEESI_EEENS5_IJSI_SC_EEEEEEEvNS4_8identityENS4_23SM90_TMA_LOAD_MULTICASTES1C_vS1D_EENS_8epilogue10collective6detail29Sm90TmaWarpSpecializedAdapterINS1H_15DefaultEpilogueISK_SL_SL_NS1G_6thread17LinearCombinationISK_Li1EffLNS1L_9ScaleType4KindE0ELNS_15FloatRoundStyleE2ESK_EENS1_15EpilogueDefaultEEEEEvvEEEEvNT_6ParamsE,"",@"SHT_CUDA_INFO"
	.sectionflags	@""
	.align	4


	//----- nvinfo : EIATTR_CUDA_API_VERSION
	.align		4
        /*0000*/ 	.byte	0x04, 0x37
        /*0002*/ 	.short	(.L_21 - .L_20)
.L_20:
        /*0004*/ 	.word	0x00000082


	//----- nvinfo : EIATTR_KPARAM_INFO
	.align		4
.L_21:
        /*0008*/ 	.byte	0x04, 0x17
        /*000a*/ 	.short	(.L_23 - .L_22)
.L_22:
        /*000c*/ 	.word	0x00000000
        /*0010*/ 	.short	0x0000
        /*0012*/ 	.short	0x0070
        /*0014*/ 	.byte	0x00, 0xf0, 0x01, 0x10


	//----- nvinfo : EIATTR_SPARSE_MMA_MASK
	.align		4
.L_23:
        /*0018*/ 	.byte	0x03, 0x50
        /*001a*/ 	.short	0x0000


	//----- nvinfo : EIATTR_MAXREG_COUNT
	.align		4
        /*001c*/ 	.byte	0x03, 0x1b
        /*001e*/ 	.short	0x00a8


	//----- nvinfo : EIATTR_NUM_BARRIERS
	.align		4
        /*0020*/ 	.byte	0x02, 0x4c
        /*0022*/ 	.byte	0x01
	.zero		1


	//----- nvinfo : EIATTR_EXTERNS
	.align		4
        /*0024*/ 	.byte	0x04, 0x0f
        /*0026*/ 	.short	(.L_25 - .L_24)


	//   ....[0]....
	.align		4
.L_24:
        /*0028*/ 	.word	index@(__assertfail)


	//----- nvinfo : EIATTR_ANNOTATIONS
	.align		4
.L_25:
        /*002c*/ 	.byte	0x04, 0x55
        /*002e*/ 	.short	(.L_27 - .L_26)


	//   ....[0]....
.L_26:
        /*0030*/ 	.word	0x00000001
        /*0034*/ 	.byte	0x30, 0x08, 0x00, 0x00, 0x01, 0x00, 0x00, 0x00, 0x30, 0x0a, 0x00, 0x00, 0x01, 0x00, 0x00, 0x00
        /* <DEDUP_REMOVED lines=192> */
        /*0c44*/ 	.byte	0x80, 0x37, 0x01, 0x00


	//----- nvinfo : EIATTR_MERCURY_ISA_VERSION
	.align		4
.L_27:
        /*0c48*/ 	.byte	0x03, 0x5f
        /*0c4a*/ 	.short	0x0101


	//----- nvinfo : EIATTR_INT_WARP_WIDE_INSTR_OFFSETS
	.align		4
        /*0c4c*/ 	.byte	0x04, 0x31
        /*0c4e*/ 	.short	(.L_29 - .L_28)


	//   ....[0]....
.L_28:
        /*0c50*/ 	.word	0x00000670


	//   ....[1]....
        /*0c54*/ 	.word	0x00000690


	//   ....[2]....
        /*0c58*/ 	.word	0x00000800


	//----- nvinfo : EIATTR_COOP_GROUP_MASK_REGIDS
	.align		4
.L_29:
        /*0c5c*/ 	.byte	0x04, 0x29
        /*0c5e*/ 	.short	(.L_31 - .L_30)


	//   ....[0]....
.L_30:
        /*0c60*/ 	.word	0xffffffff


	//   ....[1]....
        /*0c64*/ 	.word	0xffffffff


	//   ....[2]....
        /*0c68*/ 	.word	0xffffffff


	//   ....[3]....
        /*0c6c*/ 	.word	0xffffffff


	//   ....[4]....
        /*0c70*/ 	.word	0xffffffff


	//   ....[5]....
        /*0c74*/ 	.word	0xffffffff


	//----- nvinfo : EIATTR_COOP_GROUP_INSTR_OFFSETS
	.align		4
.L_31:
        /*0c78*/ 	.byte	0x04, 0x28
        /*0c7a*/ 	.short	(.L_33 - .L_32)


	//   ....[0]....
.L_32:
        /*0c7c*/ 	.word	0x00000070


	//   ....[1]....
        /*0c80*/ 	.word	0x00000080


	//   ....[2]....
        /*0c84*/ 	.word	0x000001a0


	//   ....[3]....
        /*0c88*/ 	.word	0x000004d0


	//   ....[4]....
        /*0c8c*/ 	.word	0x00000940


	//   ....[5]....
        /*0c90*/ 	.word	0x00001400


	//----- nvinfo : EIATTR_REG_RECONFIG
	.align		4
.L_33:
        /*0c94*/ 	.byte	0x01, 0x54
	.zero		2


	//----- nvinfo : EIATTR_SYSCALL_OFFSETS
	.align		4
        /*0c98*/ 	.byte	0x04, 0x46
        /*0c9a*/ 	.short	(.L_35 - .L_34)


	//   ....[0]....
.L_34:
        /*0c9c*/ 	.word	0x000015b0


	//----- nvinfo : EIATTR_MBARRIER_INSTR_OFFSETS
	.align		4
.L_35:
        /*0ca0*/ 	.byte	0x04, 0x39
        /*0ca2*/ 	.short	(.L_37 - .L_36)


	//   ....[0]....
.L_36:
        /*0ca4*/ 	.word	0x00000340
        /*0ca8*/ 	.word	0x000000ff
        /*0cac*/ 	.word	0x00000000
        /*0cb0*/ 	.short	0x0100
        /*0cb2*/ 	.byte	0x09
	.zero		1


	//   ....[1]....
        /*0cb4*/ 	.word	0x00000350
        /*0cb8*/ 	.word	0x000000ff
        /*0cbc*/ 	.word	0x00000058
        /*0cc0*/ 	.short	0x0100
        /*0cc2*/ 	.byte	0x09
	.zero		1


	//   ....[2]....
        /*0cc4*/ 	.word	0x00000360
        /*0cc8*/ 	.word	0x000000ff
        /*0ccc*/ 	.word	0x00000008
        /*0cd0*/ 	.short	0x0100
        /*0cd2*/ 	.byte	0x09
	.zero		1


	//   ....[3]....
        /*0cd4*/ 	.word	0x00000370
        /*0cd8*/ 	.word	0x000000ff
        /*0cdc*/ 	.word	0x00000060
        /*0ce0*/ 	.short	0x0100
        /*0ce2*/ 	.byte	0x09
	.zero		1


	//   ....[4]....
        /*0ce4*/ 	.word	0x00000380
        /*0ce8*/ 	.word	0x000000ff
        /*0cec*/ 	.word	0x00000010
        /*0cf0*/ 	.short	0x0100
        /*0cf2*/ 	.byte	0x09
	.zero		1


	//   ....[5]....
        /*0cf4*/ 	.word	0x00000390
        /*0cf8*/ 	.word	0x000000ff
        /*0cfc*/ 	.word	0x00000068
        /*0d00*/ 	.short	0x0100
        /*0d02*/ 	.byte	0x09
	.zero		1


	//   ....[6]....
        /*0d04*/ 	.word	0x000003a0
        /*0d08*/ 	.word	0x000000ff
        /*0d0c*/ 	.word	0x00000018
        /*0d10*/ 	.short	0x0100
        /*0d12*/ 	.byte	0x09
	.zero		1


	//   ....[7]....
        /*0d14*/ 	.word	0x000003b0
        /*0d18*/ 	.word	0x000000ff
        /*0d1c*/ 	.word	0x00000070
        /*0d20*/ 	.short	0x0100
        /*0d22*/ 	.byte	0x09
	.zero		1


	//   ....[8]....
        /*0d24*/ 	.word	0x000003c0
        /*0d28*/ 	.word	0x000000ff
        /*0d2c*/ 	.word	0x00000020
        /*0d30*/ 	.short	0x0100
        /*0d32*/ 	.byte	0x09
	.zero		1


	//   ....[9]....
        /*0d34*/ 	.word	0x000003d0
        /*0d38*/ 	.word	0x000000ff
        /*0d3c*/ 	.word	0x00000078
        /*0d40*/ 	.short	0x0100
        /*0d42*/ 	.byte	0x09
	.zero		1


	//   ....[10]....
        /*0d44*/ 	.word	0x000003e0
        /*0d48*/ 	.word	0x000000ff
        /*0d4c*/ 	.word	0x00000028
        /*0d50*/ 	.short	0x0100
        /*0d52*/ 	.byte	0x09
	.zero		1


	//   ....[11]....
        /*0d54*/ 	.word	0x000003f0
        /*0d58*/ 	.word	0x000000ff
        /*0d5c*/ 	.word	0x00000080
        /*0d60*/ 	.short	0x0100
        /*0d62*/ 	.byte	0x09
	.zero		1


	//   ....[12]....
        /*0d64*/ 	.word	0x00000400
        /*0d68*/ 	.word	0x000000ff
        /*0d6c*/ 	.word	0x00000030
        /*0d70*/ 	.short	0x0100
        /*0d72*/ 	.byte	0x09
	.zero		1


	//   ....[13]....
        /*0d74*/ 	.word	0x00000410
        /*0d78*/ 	.word	0x000000ff
        /*0d7c*/ 	.word	0x00000088
        /*0d80*/ 	.short	0x0100
        /*0d82*/ 	.byte	0x09
	.zero		1


	//   ....[14]....
        /*0d84*/ 	.word	0x00000420
        /*0d88*/ 	.word	0x000000ff
        /*0d8c*/ 	.word	0x00000038
        /*0d90*/ 	.short	0x0100
        /*0d92*/ 	.byte	0x09
	.zero		1


	//   ....[15]....
        /*0d94*/ 	.word	0x00000430
        /*0d98*/ 	.word	0x000000ff
        /*0d9c*/ 	.word	0x00000090
        /*0da0*/ 	.short	0x0100
        /*0da2*/ 	.byte	0x09
	.zero		1


	//   ....[16]....
        /*0da4*/ 	.word	0x00000440
        /*0da8*/ 	.word	0x000000ff
        /*0dac*/ 	.word	0x00000040
        /*0db0*/ 	.short	0x0100
        /*0db2*/ 	.byte	0x09
	.zero		1


	//   ....[17]....
        /*0db4*/ 	.word	0x00000450
        /*0db8*/ 	.word	0x000000ff
        /*0dbc*/ 	.word	0x00000098
        /*0dc0*/ 	.short	0x0100
        /*0dc2*/ 	.byte	0x09
	.zero		1


	//   ....[18]....
        /*0dc4*/ 	.word	0x00000460
        /*0dc8*/ 	.word	0x000000ff
        /*0dcc*/ 	.word	0x00000048
        /*0dd0*/ 	.short	0x0100
        /*0dd2*/ 	.byte	0x09
	.zero		1


	//   ....[19]....
        /*0dd4*/ 	.word	0x00000470
        /*0dd8*/ 	.word	0x000000ff
        /*0ddc*/ 	.word	0x000000a0
        /*0de0*/ 	.short	0x0100
        /*0de2*/ 	.byte	0x09
	.zero		1


	//   ....[20]....
        /*0de4*/ 	.word	0x00000480
        /*0de8*/ 	.word	0x000000ff
        /*0dec*/ 	.word	0x00000050
        /*0df0*/ 	.short	0x0100
        /*0df2*/ 	.byte	0x09
	.zero		1


	//   ....[21]....
        /*0df4*/ 	.word	0x00000490
        /*0df8*/ 	.word	0x000000ff
        /*0dfc*/ 	.word	0x000000a8
        /*0e00*/ 	.short	0x0100
        /*0e02*/ 	.byte	0x09
	.zero		1


	//   ....[22]....
        /*0e04*/ 	.word	0x00000880
        /*0e08*/ 	.word	0x000000ff
        /*0e0c*/ 	.word	0x000000c0
        /*0e10*/ 	.short	0x0100
        /*0e12*/ 	.byte	0x06
	.zero		1


	//   ....[23]....
        /*0e14*/ 	.word	0x000008f0
        /*0e18*/ 	.word	0x000000ff
        /*0e1c*/ 	.word	0x000000c8
        /*0e20*/ 	.short	0x0100
        /*0e22*/ 	.byte	0x06
	.zero		1


	//   ....[24]....
        /*0e24*/ 	.word	0x00001650
        /*0e28*/ 	.word	0x00000003
        /*0e2c*/ 	.word	0x00000000
        /*0e30*/ 	.short	0x010a
        /*0e32*/ 	.byte	0x3f
	.zero		1


	//   ....[25]....
        /*0e34*/ 	.word	0x00001690
        /*0e38*/ 	.word	0x00000003
        /*0e3c*/ 	.word	0x00000000
        /*0e40*/ 	.short	0x010a
        /*0e42*/ 	.byte	0x3f
	.zero		1


	//   ....[26]....
        /*0e44*/ 	.word	0x00002290
        /*0e48*/ 	.word	0x000000ff
        /*0e4c*/ 	.word	0x00000000
        /*0e50*/ 	.short	0x010a
        /*0e52*/ 	.byte	0x04
	.zero		1


	//   ....[27]....
        /*0e54*/ 	.word	0x000022d0
        /*0e58*/ 	.word	0x000000ff
        /*0e5c*/ 	.word	0x00000000
        /*0e60*/ 	.short	0x010a
        /*0e62*/ 	.byte	0x04
	.zero		1


	//   ....[28]....
        /*0e64*/ 	.word	0x00002ed0
        /*0e68*/ 	.word	0x00000000
        /*0e6c*/ 	.word	0x00000000
        /*0e70*/ 	.short	0x0101
        /*0e72*/ 	.byte	0x3f
	.zero		1


	//   ....[29]....
        /*0e74*/ 	.word	0x000030b0
        /*0e78*/ 	.word	0x00000000
        /*0e7c*/ 	.word	0x00000000
        /*0e80*/ 	.short	0x0101
        /*0e82*/ 	.byte	0x3f
	.zero		1


	//   ....[30]....
        /*0e84*/ 	.word	0x000132e0
        /*0e88*/ 	.word	0x00000007
        /*0e8c*/ 	.word	0x00000058
        /*0e90*/ 	.short	0x010a
        /*0e92*/ 	.byte	0x3f
	.zero		1


	//   ....[31]....
        /*0e94*/ 	.word	0x00013680
        /*0e98*/ 	.word	0x00000002
        /*0e9c*/ 	.word	0x000000c8
        /*0ea0*/ 	.short	0x0101
        /*0ea2*/ 	.byte	0x3f
	.zero		1


	//   ....[32]....
        /*0ea4*/ 	.word	0x00013e50
        /*0ea8*/ 	.word	0x00000005
        /*0eac*/ 	.word	0x00000000
        /*0eb0*/ 	.short	0x010a
        /*0eb2*/ 	.byte	0x3f
	.zero		1


	//   ....[33]....
        /*0eb4*/ 	.word	0x00013ee0
        /*0eb8*/ 	.word	0x00000007
        /*0ebc*/ 	.word	0x00000000
        /*0ec0*/ 	.short	0x010a
        /*0ec2*/ 	.byte	0x3f
	.zero		1


	//   ....[34]....
        /*0ec4*/ 	.word	0x00013f70
        /*0ec8*/ 	.word	0x00000007
        /*0ecc*/ 	.word	0x00000000
        /*0ed0*/ 	.short	0x010a
        /*0ed2*/ 	.byte	0x3f
	.zero		1


	//   ....[35]....
        /*0ed4*/ 	.word	0x00014000
        /*0ed8*/ 	.word	0x00000007
        /*0edc*/ 	.word	0x00000000
        /*0ee0*/ 	.short	0x010a
        /*0ee2*/ 	.byte	0x3f
	.zero		1


	//   ....[36]....
        /*0ee4*/ 	.word	0x00014090
        /*0ee8*/ 	.word	0x00000007
        /*0eec*/ 	.word	0x00000000
        /*0ef0*/ 	.short	0x010a
        /*0ef2*/ 	.byte	0x3f
	.zero		1


	//   ....[37]....
        /*0ef4*/ 	.word	0x00014120
        /*0ef8*/ 	.word	0x00000007
        /*0efc*/ 	.word	0x00000000
        /*0f00*/ 	.short	0x010a
        /*0f02*/ 	.byte	0x3f
	.zero		1


	//   ....[38]....
        /*0f04*/ 	.word	0x000141b0
        /*0f08*/ 	.word	0x00000007
        /*0f0c*/ 	.word	0x00000000
        /*0f10*/ 	.short	0x010a
        /*0f12*/ 	.byte	0x3f
	.zero		1


	//   ....[39]....
        /*0f14*/ 	.word	0x00014240
        /*0f18*/ 	.word	0x00000007
        /*0f1c*/ 	.word	0x00000000
        /*0f20*/ 	.short	0x010a
        /*0f22*/ 	.byte	0x3f
	.zero		1


	//   ....[40]....
        /*0f24*/ 	.word	0x000142d0
        /*0f28*/ 	.word	0x00000007
        /*0f2c*/ 	.word	0x00000000
        /*0f30*/ 	.short	0x010a
        /*0f32*/ 	.byte	0x3f
	.zero		1


	//   ....[41]....
        /*0f34*/ 	.word	0x00014360
        /*0f38*/ 	.word	0x00000007
        /*0f3c*/ 	.word	0x00000000
        /*0f40*/ 	.short	0x010a
        /*0f42*/ 	.byte	0x3f
	.zero		1


	//   ....[42]....
        /*0f44*/ 	.word	0x000143f0
        /*0f48*/ 	.word	0x00000003
        /*0f4c*/ 	.word	0x00000000
        /*0f50*/ 	.short	0x010a
        /*0f52*/ 	.byte	0x3f
	.zero		1


	//   ....[43]....
        /*0f54*/ 	.word	0x00014450
        /*0f58*/ 	.word	0x00000003
        /*0f5c*/ 	.word	0x00000000
        /*0f60*/ 	.short	0x010a
        /*0f62*/ 	.byte	0x3f
	.zero		1


	//   ....[44]....
        /*0f64*/ 	.word	0x000144b0
        /*0f68*/ 	.word	0x00000006
        /*0f6c*/ 	.word	0x00000000
        /*0f70*/ 	.short	0x010a
        /*0f72*/ 	.byte	0x3f
	.zero		1


	//   ....[45]....
        /*0f74*/ 	.word	0x00014580
        /*0f78*/ 	.word	0x00000007
        /*0f7c*/ 	.word	0x00000058
        /*0f80*/ 	.short	0x010a
        /*0f82*/ 	.byte	0x3f
	.zero		1


	//   ....[46]....
        /*0f84*/ 	.word	0x00014650
        /*0f88*/ 	.word	0x00000005
        /*0f8c*/ 	.word	0x00000000
        /*0f90*/ 	.short	0x010a
        /*0f92*/ 	.byte	0x3f
	.zero		1


	//   ....[47]....
        /*0f94*/ 	.word	0x000146a0
        /*0f98*/ 	.word	0x00000007
        /*0f9c*/ 	.word	0x00000000
        /*0fa0*/ 	.short	0x010a
        /*0fa2*/ 	.byte	0x3f
	.zero		1


	//   ....[48]....
        /*0fa4*/ 	.word	0x000146f0
        /*0fa8*/ 	.word	0x00000007
        /*0fac*/ 	.word	0x00000000
        /*0fb0*/ 	.short	0x010a
        /*0fb2*/ 	.byte	0x3f
	.zero		1


	//   ....[49]....
        /*0fb4*/ 	.word	0x00014740
        /*0fb8*/ 	.word	0x00000007
        /*0fbc*/ 	.word	0x00000000
        /*0fc0*/ 	.short	0x010a
        /*0fc2*/ 	.byte	0x3f
	.zero		1


	//   ....[50]....
        /*0fc4*/ 	.word	0x00014790
        /*0fc8*/ 	.word	0x00000007
        /*0fcc*/ 	.word	0x00000000
        /*0fd0*/ 	.short	0x010a
        /*0fd2*/ 	.byte	0x3f
	.zero		1


	//   ....[51]....
        /*0fd4*/ 	.word	0x000147e0
        /*0fd8*/ 	.word	0x00000007
        /*0fdc*/ 	.word	0x00000000
        /*0fe0*/ 	.short	0x010a
        /*0fe2*/ 	.byte	0x3f
	.zero		1


	//   ....[52]....
        /*0fe4*/ 	.word	0x00014830
        /*0fe8*/ 	.word	0x00000007
        /*0fec*/ 	.word	0x00000000
        /*0ff0*/ 	.short	0x010a
        /*0ff2*/ 	.byte	0x3f
	.zero		1


	//   ....[53]....
        /*0ff4*/ 	.word	0x00014880
        /*0ff8*/ 	.word	0x00000007
        /*0ffc*/ 	.word	0x00000000
        /*1000*/ 	.short	0x010a
        /*1002*/ 	.byte	0x3f
	.zero		1


	//   ....[54]....
        /*1004*/ 	.word	0x000148d0
        /*1008*/ 	.word	0x00000007
        /*100c*/ 	.word	0x00000000
        /*1010*/ 	.short	0x010a
        /*1012*/ 	.byte	0x3f
	.zero		1


	//   ....[55]....
        /*1014*/ 	.word	0x00014920
        /*1018*/ 	.word	0x00000007
        /*101c*/ 	.word	0x00000000
        /*1020*/ 	.short	0x010a
        /*1022*/ 	.byte	0x3f
	.zero		1


	//----- nvinfo : EIATTR_NUM_MBARRIERS
	.align		4
.L_37:
        /*1024*/ 	.byte	0x03, 0x38
        /*1026*/ 	.short	0x0018


	//----- nvinfo : EIATTR_EXIT_INSTR_OFFSETS
	.align		4
        /*1028*/ 	.byte	0x04, 0x1c
        /*102a*/ 	.short	(.L_39 - .L_38)


	//   ....[0]....
.L_38:
        /*102c*/ 	.word	0x00000ad0


	//   ....[1]....
        /*1030*/ 	.word	0x00001320


	//   ....[2]....
        /*1034*/ 	.word	0x000129c0


	//   ....[3]....
        /*1038*/ 	.word	0x00012f70


	//   ....[4]....
        /*103c*/ 	.word	0x00014440


	//----- nvinfo : EIATTR_MAX_THREADS
	.align		4
.L_39:
        /*1040*/ 	.byte	0x04, 0x05
        /*1042*/ 	.short	(.L_41 - .L_40)
.L_40:
        /*1044*/ 	.word	0x00000180
        /*1048*/ 	.word	0x00000001
        /*104c*/ 	.word	0x00000001


	//----- nvinfo : EIATTR_CRS_STACK_SIZE
	.align		4
.L_41:
        /*1050*/ 	.byte	0x04, 0x1e
        /*1052*/ 	.short	(.L_43 - .L_42)
.L_42:
        /*1054*/ 	.word	0x00000000


	//----- nvinfo : EIATTR_CBANK_PARAM_SIZE
	.align		4
.L_43:
        /*1058*/ 	.byte	0x03, 0x19
        /*105a*/ 	.short	0x0470


	//----- nvinfo : EIATTR_PARAM_CBANK
	.align		4
        /*105c*/ 	.byte	0x04, 0x0a
        /*105e*/ 	.short	(.L_45 - .L_44)
	.align		4
.L_44:
        /*1060*/ 	.word	index@(.nv.constant0._ZN7cutlass13device_kernelINS_4gemm6kernel13GemmUniversalIN4cute5tupleIJiiiiEEENS1_10collective13CollectiveMmaINS1_34MainloopSm90TmaGmmaWarpSpecializedILi11ENS5_IJNS4_1CILi2EEENSA_ILi1EEESC_EEENS1_35KernelTmaWarpSpecializedCooperativeEEENS5_IJNSA_ILi512EEENSA_ILi112EEENSA_ILi16EEEEEENS_6half_tENS5_IJlSC_lEEESK_SL_NS4_8TiledMMAINS4_8MMA_AtomIJNS4_4SM904GMMA25MMA_64x16x16_F32F16F16_SSILNSP_5MajorE0ELSR_0ELNSP_7ScaleInE1ELSS_1EEEEEENS4_6LayoutISD_NS5_IJSC_NSA_ILi0EEESW_EEEEENS5_IJNS4_10UnderscoreESZ_SZ_EEEEENS4_13SM90_TMA_LOADENS4_14ComposedLayoutINS4_7SwizzleILi1ELi4ELi3EEENS4_18smem_ptr_flag_bitsILi16EEENSV_INS5_IJNSA_ILi8EEESI_EEENS5_IJSI_SC_EEEEEEEvNS4_8identityENS4_23SM90_TMA_LOAD_MULTICASTES1C_vS1D_EENS_8epilogue10collective6detail29Sm90TmaWarpSpecializedAdapterINS1H_15DefaultEpilogueISK_SL_SL_NS1G_6thread17LinearCombinationISK_Li1EffLNS1L_9ScaleType4KindE0ELNS_15FloatRoundStyleE2ESK_EENS1_15EpilogueDefaultEEEEEvvEEEEvNT_6ParamsE)
        /*1064*/ 	.short	0x0210
        /*1066*/ 	.short	0x0470


	//----- nvinfo : EIATTR_SW_WAR
	.align		4
.L_45:
        /*1068*/ 	.byte	0x04, 0x36
        /*106a*/ 	.short	(.L_47 - .L_46)
.L_46:
        /*106c*/ 	.word	0x00000008
.L_47:


//--------------------- .nv.callgraph             --------------------------
	.section	.nv.callgraph,"",@"SHT_CUDA_CALLGRAPH"
	.align	4
	.sectionentsize	8
	.align		4
        /*0000*/ 	.word	0x00000000
	.align		4
        /*0004*/ 	.word	0xffffffff
	.align		4
        /*0008*/ 	.word	index@(_ZN7cutlass13device_kernelINS_4gemm6kernel13GemmUniversalIN4cute5tupleIJiiiiEEENS1_10collective13CollectiveMmaINS1_34MainloopSm90TmaGmmaWarpSpecializedILi11ENS5_IJNS4_1CILi2EEENSA_ILi1EEESC_EEENS1_35KernelTmaWarpSpecializedCooperativeEEENS5_IJNSA_ILi512EEENSA_ILi112EEENSA_ILi16EEEEEENS_6half_tENS5_IJlSC_lEEESK_SL_NS4_8TiledMMAINS4_8MMA_AtomIJNS4_4SM904GMMA25MMA_64x16x16_F32F16F16_SSILNSP_5MajorE0ELSR_0ELNSP_7ScaleInE1ELSS_1EEEEEENS4_6LayoutISD_NS5_IJSC_NSA_ILi0EEESW_EEEEENS5_IJNS4_10UnderscoreESZ_SZ_EEEEENS4_13SM90_TMA_LOADENS4_14ComposedLayoutINS4_7SwizzleILi1ELi4ELi3EEENS4_18smem_ptr_flag_bitsILi16EEENSV_INS5_IJNSA_ILi8EEESI_EEENS5_IJSI_SC_EEEEEEEvNS4_8identityENS4_23SM90_TMA_LOAD_MULTICASTES1C_vS1D_EENS_8epilogue10collective6detail29Sm90TmaWarpSpecializedAdapterINS1H_15DefaultEpilogueISK_SL_SL_NS1G_6thread17LinearCombinationISK_Li1EffLNS1L_9ScaleType4KindE0ELNS_15FloatRoundStyleE2ESK_EENS1_15EpilogueDefaultEEEEEvvEEEEvNT_6ParamsE)
	.align		4
        /*000c*/ 	.word	index@(__assertfail)
	.align		4
        /*0010*/ 	.word	0x00000000
	.align		4
        /*0014*/ 	.word	0xfffffffe
	.align		4
        /*0018*/ 	.word	0x00000000
	.align		4
        /*001c*/ 	.word	0xfffffffd
	.align		4
        /*0020*/ 	.word	0x00000000
	.align		4
        /*0024*/ 	.word	0xfffffffc


//--------------------- .nv.constant4             --------------------------
	.section	.nv.constant4,"a",@progbits
	.align	8
	.align		8
.nv.constant4:
        /*0000*/ 	.dword	__assertfail
	.align		8
        /*0008*/ 	.dword	__unnamed_1
	.align		8
        /*0010*/ 	.dword	_ZN40_INTERNAL_b3507177_4_k_cu_7056b752_135294cuda3std3__45__cpo5beginE
	.align		8
        /*0018*/ 	.dword	_ZN40_INTERNAL_b3507177_4_k_cu_7056b752_135294cuda3std3__45__cpo3endE
	.align		8
        /*0020*/ 	.dword	_ZN40_INTERNAL_b3507177_4_k_cu_7056b752_135294cuda3std3__45__cpo6cbeginE
	.align		8
        /*0028*/ 	.dword	_ZN40_INTERNAL_b3507177_4_k_cu_7056b752_135294cuda3std3__45__cpo4cendE
	.align		8
        /*0030*/ 	.dword	_ZN40_INTERNAL_b3507177_4_k_cu_7056b752_135294cuda3std3__442_GLOBAL__N__b3507177_4_k_cu_7056b752_135296ignoreE
	.align		8
        /*0038*/ 	.dword	_ZN40_INTERNAL_b3507177_4_k_cu_7056b752_135294cuda3std3__419piecewise_constructE
	.align		8
        /*0040*/ 	.dword	_ZN40_INTERNAL_b3507177_4_k_cu_7056b752_135294cuda3std3__48in_placeE
	.align		8
        /*0048*/ 	.dword	_ZN40_INTERNAL_b3507177_4_k_cu_7056b752_135294cuda3std6ranges3__45__cpo4swapE
	.align		8
        /*0050*/ 	.dword	_ZN40_INTERNAL_b3507177_4_k_cu_7056b752_135294cuda3std6ranges3__45__cpo9iter_moveE
	.align		8
        /*0058*/ 	.dword	_ZN40_INTERNAL_b3507177_4_k_cu_7056b752_135294cute7productE
	.align		8
        /*0060*/ 	.dword	_ZN40_INTERNAL_b3507177_4_k_cu_7056b752_135294cute1_E
	.align		8
        /*0068*/ 	.dword	$str$22
	.align		8
        /*0070*/ 	.dword	$str$23


//--------------------- .text._ZN7cutlass13device_kernelINS_4gemm6kernel13GemmUniversalIN4cute5tupleIJiiiiEEENS1_10collective13CollectiveMmaINS1_34MainloopSm90TmaGmmaWarpSpecializedILi11ENS5_IJNS4_1CILi2EEENSA_ILi1EEESC_EEENS1_35KernelTmaWarpSpecializedCooperativeEEENS5_IJNSA_ILi512EEENSA_ILi112EEENSA_ILi16EEEEEENS_6half_tENS5_IJlSC_lEEESK_SL_NS4_8TiledMMAINS4_8MMA_AtomIJNS4_4SM904GMMA25MMA_64x16x16_F32F16F16_SSILNSP_5MajorE0ELSR_0ELNSP_7ScaleInE1ELSS_1EEEEEENS4_6LayoutISD_NS5_IJSC_NSA_ILi0EEESW_EEEEENS5_IJNS4_10UnderscoreESZ_SZ_EEEEENS4_13SM90_TMA_LOADENS4_14ComposedLayoutINS4_7SwizzleILi1ELi4ELi3EEENS4_18smem_ptr_flag_bitsILi16EEENSV_INS5_IJNSA_ILi8EEESI_EEENS5_IJSI_SC_EEEEEEEvNS4_8identityENS4_23SM90_TMA_LOAD_MULTICASTES1C_vS1D_EENS_8epilogue10collective6detail29Sm90TmaWarpSpecializedAdapterINS1H_15DefaultEpilogueISK_SL_SL_NS1G_6thread17LinearCombinationISK_Li1EffLNS1L_9ScaleType4KindE0ELNS_15FloatRoundStyleE2ESK_EENS1_15EpilogueDefaultEEEEEvvEEEEvNT_6ParamsE --------------------------
	.section	.text._ZN7cutlass13device_kernelINS_4gemm6kernel13GemmUniversalIN4cute5tupleIJiiiiEEENS1_10collective13CollectiveMmaINS1_34MainloopSm90TmaGmmaWarpSpecializedILi11ENS5_IJNS4_1CILi2EEENSA_ILi1EEESC_EEENS1_35KernelTmaWarpSpecializedCooperativeEEENS5_IJNSA_ILi512EEENSA_ILi112EEENSA_ILi16EEEEEENS_6half_tENS5_IJlSC_lEEESK_SL_NS4_8TiledMMAINS4_8MMA_AtomIJNS4_4SM904GMMA25MMA_64x16x16_F32F16F16_SSILNSP_5MajorE0ELSR_0ELNSP_7ScaleInE1ELSS_1EEEEEENS4_6LayoutISD_NS5_IJSC_NSA_ILi0EEESW_EEEEENS5_IJNS4_10UnderscoreESZ_SZ_EEEEENS4_13SM90_TMA_LOADENS4_14ComposedLayoutINS4_7SwizzleILi1ELi4ELi3EEENS4_18smem_ptr_flag_bitsILi16EEENSV_INS5_IJNSA_ILi8EEESI_EEENS5_IJSI_SC_EEEEEEEvNS4_8identityENS4_23SM90_TMA_LOAD_MULTICASTES1C_vS1D_EENS_8epilogue10collective6detail29Sm90TmaWarpSpecializedAdapterINS1H_15DefaultEpilogueISK_SL_SL_NS1G_6thread17LinearCombinationISK_Li1EffLNS1L_9ScaleType4KindE0ELNS_15FloatRoundStyleE2ESK_EENS1_15EpilogueDefaultEEEEEvvEEEEvNT_6ParamsE,"ax",@progbits
	.align	128
.text._ZN7cutlass13device_kernelINS_4gemm6kernel13GemmUniversalIN4cute5tupleIJiiiiEEENS1_10collective13CollectiveMmaINS1_34MainloopSm90TmaGmmaWarpSpecializedILi11ENS5_IJNS4_1CILi2EEENSA_ILi1EEESC_EEENS1_35KernelTmaWarpSpecializedCooperativeEEENS5_IJNSA_ILi512EEENSA_ILi112EEENSA_ILi16EEEEEENS_6half_tENS5_IJlSC_lEEESK_SL_NS4_8TiledMMAINS4_8MMA_AtomIJNS4_4SM904GMMA25MMA_64x16x16_F32F16F16_SSILNSP_5MajorE0ELSR_0ELNSP_7ScaleInE1ELSS_1EEEEEENS4_6LayoutISD_NS5_IJSC_NSA_ILi0EEESW_EEEEENS5_IJNS4_10UnderscoreESZ_SZ_EEEEENS4_13SM90_TMA_LOADENS4_14ComposedLayoutINS4_7SwizzleILi1ELi4ELi3EEENS4_18smem_ptr_flag_bitsILi16EEENSV_INS5_IJNSA_ILi8EEESI_EEENS5_IJSI_SC_EEEEEEEvNS4_8identityENS4_23SM90_TMA_LOAD_MULTICASTES1C_vS1D_EENS_8epilogue10collective6detail29Sm90TmaWarpSpecializedAdapterINS1H_15DefaultEpilogueISK_SL_SL_NS1G_6thread17LinearCombinationISK_Li1EffLNS1L_9ScaleType4KindE0ELNS_15FloatRoundStyleE2ESK_EENS1_15EpilogueDefaultEEEEEvvEEEEvNT_6ParamsE:
        .type           _ZN7cutlass13device_kernelINS_4gemm6kernel13GemmUniversalIN4cute5tupleIJiiiiEEENS1_10collective13CollectiveMmaINS1_34MainloopSm90TmaGmmaWarpSpecializedILi11ENS5_IJNS4_1CILi2EEENSA_ILi1EEESC_EEENS1_35KernelTmaWarpSpecializedCooperativeEEENS5_IJNSA_ILi512EEENSA_ILi112EEENSA_ILi16EEEEEENS_6half_tENS5_IJlSC_lEEESK_SL_NS4_8TiledMMAINS4_8MMA_AtomIJNS4_4SM904GMMA25MMA_64x16x16_F32F16F16_SSILNSP_5MajorE0ELSR_0ELNSP_7ScaleInE1ELSS_1EEEEEENS4_6LayoutISD_NS5_IJSC_NSA_ILi0EEESW_EEEEENS5_IJNS4_10UnderscoreESZ_SZ_EEEEENS4_13SM90_TMA_LOADENS4_14ComposedLayoutINS4_7SwizzleILi1ELi4ELi3EEENS4_18smem_ptr_flag_bitsILi16EEENSV_INS5_IJNSA_ILi8EEESI_EEENS5_IJSI_SC_EEEEEEEvNS4_8identityENS4_23SM90_TMA_LOAD_MULTICASTES1C_vS1D_EENS_8epilogue10collective6detail29Sm90TmaWarpSpecializedAdapterINS1H_15DefaultEpilogueISK_SL_SL_NS1G_6thread17LinearCombinationISK_Li1EffLNS1L_9ScaleType4KindE0ELNS_15FloatRoundStyleE2ESK_EENS1_15EpilogueDefaultEEEEEvvEEEEvNT_6ParamsE,@function
        .size           _ZN7cutlass13device_kernelINS_4gemm6kernel13GemmUniversalIN4cute5tupleIJiiiiEEENS1_10collective13CollectiveMmaINS1_34MainloopSm90TmaGmmaWarpSpecializedILi11ENS5_IJNS4_1CILi2EEENSA_ILi1EEESC_EEENS1_35KernelTmaWarpSpecializedCooperativeEEENS5_IJNSA_ILi512EEENSA_ILi112EEENSA_ILi16EEEEEENS_6half_tENS5_IJlSC_lEEESK_SL_NS4_8TiledMMAINS4_8MMA_AtomIJNS4_4SM904GMMA25MMA_64x16x16_F32F16F16_SSILNSP_5MajorE0ELSR_0ELNSP_7ScaleInE1ELSS_1EEEEEENS4_6LayoutISD_NS5_IJSC_NSA_ILi0EEESW_EEEEENS5_IJNS4_10UnderscoreESZ_SZ_EEEEENS4_13SM90_TMA_LOADENS4_14ComposedLayoutINS4_7SwizzleILi1ELi4ELi3EEENS4_18smem_ptr_flag_bitsILi16EEENSV_INS5_IJNSA_ILi8EEESI_EEENS5_IJSI_SC_EEEEEEEvNS4_8identityENS4_23SM90_TMA_LOAD_MULTICASTES1C_vS1D_EENS_8epilogue10collective6detail29Sm90TmaWarpSpecializedAdapterINS1H_15DefaultEpilogueISK_SL_SL_NS1G_6thread17LinearCombinationISK_Li1EffLNS1L_9ScaleType4KindE0ELNS_15FloatRoundStyleE2ESK_EENS1_15EpilogueDefaultEEEEEvvEEEEvNT_6ParamsE,(.L_x_520 - _ZN7cutlass13device_kernelINS_4gemm6kernel13GemmUniversalIN4cute5tupleIJiiiiEEENS1_10collective13CollectiveMmaINS1_34MainloopSm90TmaGmmaWarpSpecializedILi11ENS5_IJNS4_1CILi2EEENSA_ILi1EEESC_EEENS1_35KernelTmaWarpSpecializedCooperativeEEENS5_IJNSA_ILi512EEENSA_ILi112EEENSA_ILi16EEEEEENS_6half_tENS5_IJlSC_lEEESK_SL_NS4_8TiledMMAINS4_8MMA_AtomIJNS4_4SM904GMMA25MMA_64x16x16_F32F16F16_SSILNSP_5MajorE0ELSR_0ELNSP_7ScaleInE1ELSS_1EEEEEENS4_6LayoutISD_NS5_IJSC_NSA_ILi0EEESW_EEEEENS5_IJNS4_10UnderscoreESZ_SZ_EEEEENS4_13SM90_TMA_LOADENS4_14ComposedLayoutINS4_7SwizzleILi1ELi4ELi3EEENS4_18smem_ptr_flag_bitsILi16EEENSV_INS5_IJNSA_ILi8EEESI_EEENS5_IJSI_SC_EEEEEEEvNS4_8identityENS4_23SM90_TMA_LOAD_MULTICASTES1C_vS1D_EENS_8epilogue10collective6detail29Sm90TmaWarpSpecializedAdapterINS1H_15DefaultEpilogueISK_SL_SL_NS1G_6thread17LinearCombinationISK_Li1EffLNS1L_9ScaleType4KindE0ELNS_15FloatRoundStyleE2ESK_EENS1_15EpilogueDefaultEEEEEvvEEEEvNT_6ParamsE)
        .other          _ZN7cutlass13device_kernelINS_4gemm6kernel13GemmUniversalIN4cute5tupleIJiiiiEEENS1_10collective13CollectiveMmaINS1_34MainloopSm90TmaGmmaWarpSpecializedILi11ENS5_IJNS4_1CILi2EEENSA_ILi1EEESC_EEENS1_35KernelTmaWarpSpecializedCooperativeEEENS5_IJNSA_ILi512EEENSA_ILi112EEENSA_ILi16EEEEEENS_6half_tENS5_IJlSC_lEEESK_SL_NS4_8TiledMMAINS4_8MMA_AtomIJNS4_4SM904GMMA25MMA_64x16x16_F32F16F16_SSILNSP_5MajorE0ELSR_0ELNSP_7ScaleInE1ELSS_1EEEEEENS4_6LayoutISD_NS5_IJSC_NSA_ILi0EEESW_EEEEENS5_IJNS4_10UnderscoreESZ_SZ_EEEEENS4_13SM90_TMA_LOADENS4_14ComposedLayoutINS4_7SwizzleILi1ELi4ELi3EEENS4_18smem_ptr_flag_bitsILi16EEENSV_INS5_IJNSA_ILi8EEESI_EEENS5_IJSI_SC_EEEEEEEvNS4_8identityENS4_23SM90_TMA_LOAD_MULTICASTES1C_vS1D_EENS_8epilogue10collective6detail29Sm90TmaWarpSpecializedAdapterINS1H_15DefaultEpilogueISK_SL_SL_NS1G_6thread17LinearCombinationISK_Li1EffLNS1L_9ScaleType4KindE0ELNS_15FloatRoundStyleE2ESK_EENS1_15EpilogueDefaultEEEEEvvEEEEvNT_6ParamsE,@"STO_CUDA_ENTRY STV_DEFAULT"
_ZN7cutlass13device_kernelINS_4gemm6kernel13GemmUniversalIN4cute5tupleIJiiiiEEENS1_10collective13CollectiveMmaINS1_34MainloopSm90TmaGmmaWarpSpecializedILi11ENS5_IJNS4_1CILi2EEENSA_ILi1EEESC_EEENS1_35KernelTmaWarpSpecializedCooperativeEEENS5_IJNSA_ILi512EEENSA_ILi112EEENSA_ILi16EEEEEENS_6half_tENS5_IJlSC_lEEESK_SL_NS4_8TiledMMAINS4_8MMA_AtomIJNS4_4SM904GMMA25MMA_64x16x16_F32F16F16_SSILNSP_5MajorE0ELSR_0ELNSP_7ScaleInE1ELSS_1EEEEEENS4_6LayoutISD_NS5_IJSC_NSA_ILi0EEESW_EEEEENS5_IJNS4_10UnderscoreESZ_SZ_EEEEENS4_13SM90_TMA_LOADENS4_14ComposedLayoutINS4_7SwizzleILi1ELi4ELi3EEENS4_18smem_ptr_flag_bitsILi16EEENSV_INS5_IJNSA_ILi8EEESI_EEENS5_IJSI_SC_EEEEEEEvNS4_8identityENS4_23SM90_TMA_LOAD_MULTICASTES1C_vS1D_EENS_8epilogue10collective6detail29Sm90TmaWarpSpecializedAdapterINS1H_15DefaultEpilogueISK_SL_SL_NS1G_6thread17LinearCombinationISK_Li1EffLNS1L_9ScaleType4KindE0ELNS_15FloatRoundStyleE2ESK_EENS1_15EpilogueDefaultEEEEEvvEEEEvNT_6ParamsE:
[----:B------:R-:W0:Y:S02]  /*0000*/  LDC R1, c[0x0][0x28] ;  /* 0x00000a00ff017b82 */ /* 0x000e240000000800 */
[----:B0-----:R-:W-:Y:S01]  /*0010*/  VIADD R1, R1, 0xffffff28 ;  /* 0xffffff2801017836 */ /* 0x001fe20000000000 */
[----:B------:R-:W0:Y:S01]  /*0020*/  S2R R4, SR_TID.X ;  /* 0x0000000000047919 */ /* 0x000e220000002100 */
[----:B------:R-:W-:Y:S01]  /*0030*/  ELECT P0, URZ, PT ;  /* 0x00000000003f782f */ /* 0x000fe20003800000 */
[----:B------:R-:W-:Y:S01]  /*0040*/  BSSY B0, `(.L_x_0) ;  /* 0x0000015000007945 */ /* 0x000fe20003800000 */
[--C-:B0-----:R-:W-:Y:S02]  /*0050*/  SHF.R.U32.HI R0, RZ, 0x5, R4.reuse ;  /* 0x00000005ff007819 */ /* 0x101fe40000011604 */
[----:B------:R-:W-:-:S03]  /*0060*/  SHF.R.U32.HI R2, RZ, 0x7, R4 ;  /* 0x00000007ff027819 */ /* 0x000fc60000011604 */
[----:B------:R-:W0:Y:S04]  /*0070*/  SHFL.IDX PT, R3, R0, RZ, 0x1f ;  /* 0x00001fff00037589 */ /* 0x000e2800000e0000 */
[----:B------:R-:W1:Y:S01]  /*0080*/  SHFL.IDX PT, R2, R2, RZ, 0x1f ;  /* 0x00001fff02027589 */ /* 0x000e6200000e0000 */
[----:B0-----:R-:W-:Y:S02]  /*0090*/  R2UR UR4, R3 ;  /* 0x00000000030472ca */ /* 0x001fe400000e0000 */
[----:B-1----:R-:W-:-:S11]  /*00a0*/  R2UR UR6, R2 ;  /* 0x00000000020672ca */ /* 0x002fd600000e0000 */
[----:B------:R-:W-:Y:S02]  /*00b0*/  USHF.R.S32.HI UR5, URZ, 0x1f, UR4 ;  /* 0x0000001f3f057899 */ /* 0x000fe40008011404 */
[----:B------:R-:W-:Y:S02]  /*00c0*/  ISETP.NE.OR P0, PT, RZ, UR4, !P0 ;  /* 0x00000004ff007c0c */ /* 0x000fe4000c705670 */
[----:B------:R-:W-:-:S04]  /*00d0*/  ULEA.HI UR5, UR5, UR4, URZ, 0x2 ;  /* 0x0000000405057291 */ /* 0x000fc8000f8f103f */
[----:B------:R-:W-:-:S04]  /*00e0*/  ULOP3.LUT UR5, UR5, 0xfffffffc, URZ, 0xc0, !UPT ;  /* 0xfffffffc05057892 */ /* 0x000fc8000f8ec03f */
[----:B------:R-:W-:-:S03]  /*00f0*/  UIADD3 UR8, UR4, -UR5, URZ ;  /* 0x8000000504087290 */ /* 0x000fc6000fffe03f */
[----:B------:R-:W-:Y:S09]  /*0100*/  @P0 BRA `(.L_x_1) ;  /* 0x0000000000200947 */ /* 0x000ff20003800000 */
[----:B------:R-:W-:Y:S02]  /*0110*/  ULDC.64 UR4, c[0x0][0x198] ;  /* 0x0000660000047ab9 */ /* 0x000fe40000000a00 */
[----:B------:R-:W-:Y:S02]  /*0120*/  UIADD3 UR10, UP0, UR4, 0xf0, URZ ;  /* 0x000000f0040a7890 */ /* 0x000fe4000ff1e03f */
[----:B------:R-:W-:Y:S02]  /*0130*/  UIADD3 UR4, UP1, UR4, 0x1f0, URZ ;  /* 0x000001f004047890 */ /* 0x000fe4000ff3e03f */
[----:B------:R-:W-:Y:S02]  /*0140*/  UIADD3.X UR11, URZ, UR5, URZ, UP0, !UPT ;  /* 0x000000053f0b7290 */ /* 0x000fe400087fe43f */
[----:B------:R-:W-:-:S07]  /*0150*/  UIADD3.X UR5, URZ, UR5, URZ, UP1, !UPT ;  /* 0x000000053f057290 */ /* 0x000fce0008ffe43f */
[----:B------:R0:W-:Y:S02]  /*0160*/  UTMACCTL.PF [UR10] ;  /* 0x000000000a0079b9 */ /* 0x0001e40008040000 */
[----:B------:R0:W-:Y:S02]  /*0170*/  UTMACCTL.PF [UR4] ;  /* 0x00000000040079b9 */ /* 0x0001e40008040000 */
[----:B0-----:R-:W-:Y:S01]  /*0180*/  NOP ;  /* 0x0000000000007918 */ /* 0x001fe20000000000 */
.L_x_1:
[----:B------:R-:W-:Y:S05]  /*0190*/  BSYNC B0 ;  /* 0x0000000000007941 */ /* 0x000fea0003800000 */
.L_x_0:
[----:B------:R-:W0:Y:S01]  /*01a0*/  SHFL.IDX PT, R3, R0, RZ, 0x1f ;  /* 0x00001fff00037589 */ /* 0x000e2200000e0000 */
[----:B------:R-:W-:Y:S01]  /*01b0*/  UISETP.NE.AND UP0, UPT, UR8, 0x3, UPT ;  /* 0x000000030800788c */ /* 0x000fe2000bf05270 */
[----:B------:R-:W-:Y:S01]  /*01c0*/  ISETP.NE.AND P1, PT, RZ, UR6, PT ;  /* 0x00000006ff007c0c */ /* 0x000fe2000bf25270 */
[----:B------:R-:W-:Y:S02]  /*01d0*/  UIADD3 UR10, UR6, -0x1, URZ ;  /* 0xffffffff060a7890 */ /* 0x000fe4000fffe03f */
[----:B------:R-:W-:Y:S02]  /*01e0*/  UISETP.EQ.OR UP0, UPT, UR8, URZ, !UP0 ;  /* 0x0000003f0800728c */ /* 0x000fe4000c702670 */
[----:B------:R-:W-:Y:S02]  /*01f0*/  UISETP.GE.U32.AND UP1, UPT, UR10, 0x2, UPT ;  /* 0x000000020a00788c */ /* 0x000fe4000bf26070 */
[----:B------:R-:W-:-:S04]  /*0200*/  UISETP.EQ.AND UP0, UPT, UR6, URZ, UP0 ;  /* 0x0000003f0600728c */ /* 0x000fc80008702270 */
[----:B------:R-:W-:-:S04]  /*0210*/  USEL UR38, URZ, 0x1, !UP0 ;  /* 0x000000013f267887 */ /* 0x000fc8000c000000 */
[----:B------:R-:W-:Y:S01]  /*0220*/  USEL UR38, UR38, 0x2, UP1 ;  /* 0x0000000226267887 */ /* 0x000fe20008800000 */
[----:B0-----:R-:W-:-:S13]  /*0230*/  ISETP.NE.AND P0, PT, R3, RZ, PT ;  /* 0x000000ff0300720c */ /* 0x001fda0003f05270 */
[----:B------:R-:W-:Y:S05]  /*0240*/  @P0 BRA `(.L_x_2) ;  /* 0x00000000009c0947 */ /* 0x000fea0003800000 */
[----:B------:R-:W-:Y:S01]  /*0250*/  ELECT P0, URZ, PT ;  /* 0x00000000003f782f */ /* 0x000fe20003800000 */
[----:B------:R-:W-:-:S12]  /*0260*/  BSSY B0, `(.L_x_2) ;  /* 0x0000025000007945 */ /* 0x000fd80003800000 */
[----:B------:R-:W-:Y:S05]  /*0270*/  @!P0 BRA `(.L_x_3) ;  /* 0x00000000008c8947 */ /* 0x000fea0003800000 */
[----:B------:R-:W0:Y:S01]  /*0280*/  S2UR UR9, SR_CgaCtaId ;  /* 0x00000000000979c3 */ /* 0x000e220000008800 */
[----:B------:R-:W-:Y:S01]  /*0290*/  UMOV UR4, 0x400 ;  /* 0x0000040000047882 */ /* 0x000fe20000000000 */
[----:B------:R-:W-:Y:S01]  /*02a0*/  UMOV UR5, 0x1 ;  /* 0x0000000100057882 */ /* 0x000fe20000000000 */
[----:B------:R-:W-:Y:S02]  /*02b0*/  UMOV UR6, 0x4 ;  /* 0x0000000400067882 */ /* 0x000fe40000000000 */
[----:B------:R-:W-:-:S04]  /*02c0*/  UIADD3 UR6, -UR6, 0x100000, URZ ;  /* 0x0010000006067890 */ /* 0x000fc8000fffe13f */
[----:B------:R-:W-:Y:S02]  /*02d0*/  USHF.L.U32 UR7, UR6, 0xb, URZ ;  /* 0x0000000b06077899 */ /* 0x000fe4000800063f */
[----:B------:R-:W-:Y:S02]  /*02e0*/  USHF.L.U32 UR6, UR6, 0x1, URZ ;  /* 0x0000000106067899 */ /* 0x000fe4000800063f */
[----:B0-----:R-:W-:Y:S02]  /*02f0*/  ULEA UR9, UR9, UR4, 0x18 ;  /* 0x0000000409097291 */ /* 0x001fe4000f8ec03f */
[----:B------:R-:W-:-:S04]  /*0300*/  UIADD3 UR4, -UR5, 0x100000, URZ ;  /* 0x0010000005047890 */ /* 0x000fc8000fffe13f */
[----:B------:R-:W-:Y:S02]  /*0310*/  USHF.L.U32 UR5, UR4, 0xb, URZ ;  /* 0x0000000b04057899 */ /* 0x000fe4000800063f */
[----:B------:R-:W-:Y:S01]  /*0320*/  USHF.L.U32 UR4, UR4, 0x1, URZ ;  /* 0x0000000104047899 */ /* 0x000fe2000800063f */
[----:B------:R-:W0:Y:S11]  /*0330*/  FENCE.VIEW.ASYNC.S ;  /* 0x00000000000073c6 */ /* 0x000e360000000000 */
[----:B0-----:R0:W1:Y:S01]  /*0340*/  SYNCS.EXCH.64 URZ, [UR9], UR4 ;  /* 0x00000004093f75b2 */ /* 0x0010620008000100 */
[----:B------:R0:W2:Y:S01]  /*0350*/  SYNCS.EXCH.64 URZ, [UR9+0x58], UR6 ;  /* 0x00005806093f75b2 */ /* 0x0000a20008000100 */
[----:B------:R0:W3:Y:S01]  /*0360*/  SYNCS.EXCH.64 URZ, [UR9+0x8], UR4 ;  /* 0x00000804093f75b2 */ /* 0x0000e20008000100 */
[----:B------:R0:W4:Y:S01]  /*0370*/  SYNCS.EXCH.64 URZ, [UR9+0x60], UR6 ;  /* 0x00006006093f75b2 */ /* 0x0001220008000100 */
[----:B------:R0:W0:Y:S01]  /*0380*/  SYNCS.EXCH.64 URZ, [UR9+0x10], UR4 ;  /* 0x00001004093f75b2 */ /* 0x0000220008000100 */
        /* <DEDUP_REMOVED lines=17> */
[----:B------:R-:W-:Y:S01]  /*04a0*/  NOP ;  /* 0x0000000000007918 */ /* 0x000fe20000000000 */
.L_x_3:
[----:B0-----:R-:W-:Y:S05]  /*04b0*/  BSYNC B0 ;  /* 0x0000000000007941 */ /* 0x001fea0003800000 */
.L_x_2:
[----:B------:R-:W-:Y:S01]  /*04c0*/  SHF.R.S32.HI R2, RZ, 0x1f, R4 ;  /* 0x0000001fff027819 */ /* 0x000fe20000011404 */
[----:B------:R-:W0:Y:S01]  /*04d0*/  SHFL.IDX PT, R0, R0, RZ, 0x1f ;  /* 0x00001fff00007589 */ /* 0x000e2200000e0000 */
[----:B------:R-:W5:Y:S01]  /*04e0*/  S2UR UR9, SR_CTAID.X ;  /* 0x00000000000979c3 */ /* 0x000f620000002500 */
[----:B------:R-:W-:Y:S02]  /*04f0*/  ELECT P0, URZ, PT ;  /* 0x00000000003f782f */ /* 0x000fe40003800000 */
[----:B------:R-:W-:Y:S01]  /*0500*/  LEA.HI R2, R2, R4, RZ, 0x7 ;  /* 0x0000000402027211 */ /* 0x000fe200078f38ff */
[----:B------:R-:W-:Y:S01]  /*0510*/  ULDC UR4, c[0x0][0x150] ;  /* 0x0000540000047ab9 */ /* 0x000fe20000000800 */
[----:B------:R-:W-:Y:S01]  /*0520*/  SHF.R.S32.HI R6, RZ, 0x1f, R3 ;  /* 0x0000001fff067819 */ /* 0x000fe20000011403 */
[----:B------:R-:W-:Y:S01]  /*0530*/  NOP ;  /* 0x0000000000007918 */ /* 0x000fe20000000000 */
[----:B------:R-:W-:Y:S01]  /*0540*/  LOP3.LUT R2, R2, 0xffffff80, RZ, 0xc0, !PT ;  /* 0xffffff8002027812 */ /* 0x000fe200078ec0ff */
[----:B------:R-:W-:Y:S01]  /*0550*/  NOP ;  /* 0x0000000000007918 */ /* 0x000fe20000000000 */
[----:B------:R-:W-:Y:S01]  /*0560*/  LEA.HI R6, R6, R3, RZ, 0x2 ;  /* 0x0000000306067211 */ /* 0x000fe200078f10ff */
[----:B------:R-:W1:Y:S01]  /*0570*/  LDC R8, c[0x0][0x144] ;  /* 0x00005100ff087b82 */ /* 0x000e620000000800 */
[----:B------:R-:W-:-:S02]  /*0580*/  IMAD.MOV.U32 R17, RZ, RZ, 0x1 ;  /* 0x00000001ff117424 */ /* 0x000fc400078e00ff */
[----:B------:R-:W-:Y:S01]  /*0590*/  IMAD.IADD R4, R4, 0x1, -R2 ;  /* 0x0000000104047824 */ /* 0x000fe200078e0a02 */
[----:B------:R-:W-:Y:S01]  /*05a0*/  LOP3.LUT R6, R6, 0x3ffffffc, RZ, 0xc0, !PT ;  /* 0x3ffffffc06067812 */ /* 0x000fe200078ec0ff */
[----:B------:R-:W2:Y:S03]  /*05b0*/  S2R R2, SR_CTAID.Y ;  /* 0x0000000000027919 */ /* 0x000ea60000002600 */
[----:B------:R-:W-:Y:S01]  /*05c0*/  SHF.R.S32.HI R5, RZ, 0x1f, R4 ;  /* 0x0000001fff057819 */ /* 0x000fe20000011404 */
[----:B------:R-:W-:Y:S01]  /*05d0*/  IMAD.IADD R6, R3, 0x1, -R6 ;  /* 0x0000000103067824 */ /* 0x000fe200078e0a06 */
[----:B------:R-:W3:Y:S02]  /*05e0*/  LDC R11, c[0x0][0x148] ;  /* 0x00005200ff0b7b82 */ /* 0x000ee40000000800 */
[----:B------:R-:W-:Y:S02]  /*05f0*/  LEA.HI R5, R5, R4, RZ, 0x3 ;  /* 0x0000000405057211 */ /* 0x000fe400078f18ff */
[----:B0-----:R-:W-:-:S02]  /*0600*/  ISETP.NE.OR P0, PT, R0, RZ, !P0 ;  /* 0x000000ff0000720c */ /* 0x001fc40004705670 */
[--C-:B------:R-:W-:Y:S02]  /*0610*/  SHF.R.S32.HI R0, RZ, 0x3, R5.reuse ;  /* 0x00000003ff007819 */ /* 0x100fe40000011405 */
[----:B------:R-:W-:Y:S02]  /*0620*/  SHF.R.S32.HI R5, RZ, 0x1f, R5 ;  /* 0x0000001fff057819 */ /* 0x000fe40000011405 */
[----:B-----5:R-:W-:Y:S02]  /*0630*/  I2FP.F32.U32 R7, UR9 ;  /* 0x0000000900077c45 */ /* 0x020fe40008201000 */
[----:B------:R-:W-:-:S03]  /*0640*/  LEA.HI R5, R5, R0, RZ, 0x2 ;  /* 0x0000000005057211 */ /* 0x000fc600078f10ff */
[----:B------:R-:W-:Y:S01]  /*0650*/  FMUL R7, R7, UR4 ;  /* 0x0000000407077c20 */ /* 0x000fe20008400000 */
[----:B------:R-:W-:Y:S01]  /*0660*/  LOP3.LUT R5, R5, 0xfffffffc, RZ, 0xc0, !PT ;  /* 0xfffffffc05057812 */ /* 0x000fe200078ec0ff */
[----:B------:R-:W-:Y:S01]  /*0670*/  VOTEU.ALL UP0, P0 ;  /* 0x00000000003f7886 */ /* 0x000fe20000000000 */
[----:B------:R-:W-:Y:S01]  /*0680*/  ULDC UR4, c[0x0][0x154] ;  /* 0x0000550000047ab9 */ /* 0x000fe20000000800 */
[----:B------:R-:W-:Y:S02]  /*0690*/  VOTEU.ALL UP1, P0 ;  /* 0x00000000003f7886 */ /* 0x000fe40000020000 */
[----:B------:R-:W0:Y:S01]  /*06a0*/  F2I.U32.TRUNC.NTZ R7, R7 ;  /* 0x0000000700077305 */ /* 0x000e22000020f000 */
[----:B------:R-:W-:Y:S01]  /*06b0*/  IMAD.IADD R5, R0, 0x1, -R5 ;  /* 0x0000000100057824 */ /* 0x000fe200078e0a05 */
[----:B------:R-:W5:Y:S01]  /*06c0*/  @!UP0 S2UR UR7, SR_CgaCtaId ;  /* 0x00000000000789c3 */ /* 0x000f620000008800 */
[----:B------:R-:W-:Y:S02]  /*06d0*/  @!UP0 UMOV UR6, 0x400 ;  /* 0x0000040000068882 */ /* 0x000fe40000000000 */
[----:B------:R-:W-:Y:S01]  /*06e0*/  IMAD R5, R6, 0x4, R5 ;  /* 0x0000000406057824 */ /* 0x000fe200078e0205 */
[----:B--2---:R-:W-:-:S04]  /*06f0*/  I2FP.F32.U32 R9, R2 ;  /* 0x0000000200097245 */ /* 0x004fc80000201000 */
[----:B------:R-:W-:Y:S01]  /*0700*/  LEA.HI R0, R5, R5, RZ, 0x1 ;  /* 0x0000000505007211 */ /* 0x000fe200078f08ff */
[----:B------:R-:W-:Y:S01]  /*0710*/  FMUL R9, R9, UR4 ;  /* 0x0000000409097c20 */ /* 0x000fe20008400000 */
[----:B------:R-:W-:Y:S02]  /*0720*/  UMOV UR4, 0x20 ;  /* 0x0000002000047882 */ /* 0x000fe40000000000 */
[----:B------:R-:W-:Y:S01]  /*0730*/  LOP3.LUT R6, R0, 0xfffffffe, RZ, 0xc0, !PT ;  /* 0xfffffffe00067812 */ /* 0x000fe200078ec0ff */
[----:B0-----:R-:W-:Y:S01]  /*0740*/  IMAD.MOV R13, RZ, RZ, -R7 ;  /* 0x000000ffff0d7224 */ /* 0x001fe200078e0a07 */
[----:B------:R-:W-:-:S04]  /*0750*/  @!UP0 UIADD3 UR4, -UR4, 0x100000, URZ ;  /* 0x0010000004048890 */ /* 0x000fc8000fffe13f */
[----:B------:R-:W-:Y:S02]  /*0760*/  @!UP0 USHF.L.U32 UR5, UR4, 0xb, URZ ;  /* 0x0000000b04058899 */ /* 0x000fe4000800063f */
[----:B------:R-:W-:Y:S01]  /*0770*/  @!UP0 USHF.L.U32 UR4, UR4, 0x1, URZ ;  /* 0x0000000104048899 */ /* 0x000fe2000800063f */
[----:B------:R-:W0:Y:S01]  /*0780*/  F2I.U32.TRUNC.NTZ R9, R9 ;  /* 0x0000000900097305 */ /* 0x000e22000020f000 */
[----:B-1----:R-:W-:Y:S02]  /*0790*/  IMAD R0, R8, R13, UR9 ;  /* 0x0000000908007e24 */ /* 0x002fe4000f8e020d */
[C---:B------:R-:W-:Y:S02]  /*07a0*/  IMAD.IADD R7, R5.reuse, 0x1, -R6 ;  /* 0x0000000105077824 */ /* 0x040fe400078e0a06 */
[----:B------:R-:W-:-:S03]  /*07b0*/  IMAD.SHL.U32 R6, R5, 0x4, RZ ;  /* 0x0000000405067824 */ /* 0x000fc600078e00ff */
[----:B------:R-:W-:Y:S01]  /*07c0*/  ISETP.NE.AND P2, PT, R7, R0, PT ;  /* 0x000000000700720c */ /* 0x000fe20003f45270 */
[----:B-----5:R-:W-:Y:S01]  /*07d0*/  @!UP0 ULEA UR6, UR7, UR6, 0x18 ;  /* 0x0000000607068291 */ /* 0x020fe2000f8ec03f */
[----:B------:R-:W1:Y:S01]  /*07e0*/  LDC R7, c[0x0][0x140] ;  /* 0x00005000ff077b82 */ /* 0x000e620000000800 */
[----:B------:R-:W-:Y:S01]  /*07f0*/  LOP3.LUT R10, R5, 0xc, R6, 0x78, !PT ;  /* 0x0000000c050a7812 */ /* 0x000fe200078e7806 */
[----:B------:R-:W-:Y:S01]  /*0800*/  VOTEU.ALL UP0, P0 ;  /* 0x00000000003f7886 */ /* 0x000fe20000000000 */
[----:B------:R-:W-:Y:S01]  /*0810*/  LOP3.LUT P0, RZ, R4, 0x7, RZ, 0xc0, !PT ;  /* 0x0000000704ff7812 */ /* 0x000fe2000780c0ff */
[----:B0-----:R-:W-:Y:S02]  /*0820*/  IMAD.MOV R12, RZ, RZ, -R9 ;  /* 0x000000ffff0c7224 */ /* 0x001fe400078e0a09 */
[----:B------:R0:W-:Y:S01]  /*0830*/  STL [R1+0x64], R10 ;  /* 0x0000640a01007387 */ /* 0x0001e20000100800 */
[----:B------:R-:W-:Y:S01]  /*0840*/  ISETP.LT.U32.AND P0, PT, R10, 0x2, !P0 ;  /* 0x000000020a00780c */ /* 0x000fe20004701070 */
[----:B---3--:R-:W-:-:S03]  /*0850*/  IMAD R6, R11, R12, R2 ;  /* 0x0000000c0b067224 */ /* 0x008fc600078e0202 */
[----:B------:R-:W-:Y:S01]  /*0860*/  @P2 LEA.HI R5, R10, R10, RZ, 0x1 ;  /* 0x0000000a0a052211 */ /* 0x000fe200078f08ff */
[----:B------:R-:W2:Y:S02]  /*0870*/  FENCE.VIEW.ASYNC.S ;  /* 0x00000000000073c6 */ /* 0x000ea40000000000 */
[----:B--2---:R0:W2:Y:S01]  /*0880*/  @!UP0 SYNCS.EXCH.64 URZ, [UR6+0xc0], UR4 ;  /* 0x0000c004063f85b2 */ /* 0x0040a20008000100 */
[----:B------:R-:W-:Y:S02]  /*0890*/  SEL R4, RZ, 0x1, !P0 ;  /* 0x00000001ff047807 */ /* 0x000fe40004000000 */
[----:B------:R-:W-:-:S04]  /*08a0*/  @P2 SHF.R.S32.HI R5, RZ, 0x1, R5 ;  /* 0x00000001ff052819 */ /* 0x000fc80000011405 */
[----:B------:R-:W-:-:S04]  /*08b0*/  @P2 ISETP.NE.AND P3, PT, R5, R6, PT ;  /* 0x000000060500220c */ /* 0x000fc80003f65270 */
[----:B------:R-:W-:Y:S02]  /*08c0*/  @P2 SEL R17, RZ, 0x1, P3 ;  /* 0x00000001ff112807 */ /* 0x000fe40001800000 */
[----:B-1----:R-:W-:Y:S02]  /*08d0*/  ISETP.EQ.U32.AND P4, PT, R7, 0x1, PT ;  /* 0x000000010700780c */ /* 0x002fe40003f82070 */
[----:B------:R-:W-:Y:S01]  /*08e0*/  LOP3.LUT R17, R17, R4, RZ, 0xc0, !PT ;  /* 0x0000000411117212 */ /* 0x000fe200078ec0ff */
[----:B------:R0:W1:Y:S01]  /*08f0*/  @!UP1 SYNCS.EXCH.64 URZ, [UR6+0xc8], UR4 ;  /* 0x0000c804063f95b2 */ /* 0x0000620008000100 */
[----:B------:R-:W-:-:S09]  /*0900*/  NOP ;  /* 0x0000000000007918 */ /* 0x000fd20000000000 */
[----:B0-2---:R-:W-:Y:S05]  /*0910*/  @!P4 BRA `(.L_x_4) ;  /* 0x000000000008c947 */ /* 0x005fea0003800000 */
[----:B-1--4-:R-:W-:Y:S01]  /*0920*/  UCGABAR_ARV ;  /* 0x00000000000079c7 */ /* 0x012fe20008000000 */
[----:B------:R-:W-:Y:S05]  /*0930*/  BRA `(.L_x_5) ;  /* 0x0000000000047947 */ /* 0x000fea0003800000 */
.L_x_4:
[----:B-1--4-:R-:W-:Y:S01]  /*0940*/  NOP ;  /* 0x0000000000007918 */ /* 0x012fe20000000000 */
.L_x_5:
[----:B------:R-:W0:Y:S01]  /*0950*/  LDC R4, c[0x0][0x65c] ;  /* 0x00019700ff047b82 */ /* 0x000e220000000800 */
[----:B------:R-:W-:Y:S01]  /*0960*/  IMAD.MOV.U32 R5, RZ, RZ, RZ ;  /* 0x000000ffff057224 */ /* 0x000fe200078e00ff */
[----:B0-----:R-:W-:Y:S01]  /*0970*/  ISETP.NE.AND P2, PT, R4, 0x1, PT ;  /* 0x000000010400780c */ /* 0x001fe20003f45270 */
[----:B------:R-:W-:-:S12]  /*0980*/  IMAD.U32 R4, RZ, RZ, UR9 ;  /* 0x00000009ff047e24 */ /* 0x000fd8000f8e00ff */
[----:B------:R-:W0:Y:S01]  /*0990*/  @P2 LDC R7, c[0x0][0x10] ;  /* 0x00000400ff072b82 */ /* 0x000e220000000800 */
[----:B------:R-:W-:Y:S02]  /*09a0*/  @P2 IMAD.MOV.U32 R3, RZ, RZ, RZ ;  /* 0x000000ffff032224 */ /* 0x000fe400078e00ff */
[----:B------:R-:W-:-:S05]  /*09b0*/  @P2 IMAD.MOV.U32 R13, RZ, RZ, RZ ;  /* 0x000000ffff0d2224 */ /* 0x000fca00078e00ff */
[----:B------:R-:W1:Y:S01]  /*09c0*/  @!P2 LDC R9, c[0x0][0xc] ;  /* 0x00000300ff09ab82 */ /* 0x000e620000000800 */
[----:B0-----:R-:W-:-:S04]  /*09d0*/  @P2 IMAD.WIDE.U32 R6, R7, UR9, R2 ;  /* 0x0000000907062c25 */ /* 0x001fc8000f8e0002 */
[----:B------:R-:W-:Y:S02]  /*09e0*/  @P2 IMAD.MOV.U32 R23, RZ, RZ, R6 ;  /* 0x000000ffff172224 */ /* 0x000fe400078e0006 */
[----:B------:R-:W-:Y:S02]  /*09f0*/  @P2 IMAD.IADD R24, R7, 0x1, R13 ;  /* 0x0000000107182824 */ /* 0x000fe400078e020d */
[----:B-1----:R-:W-:-:S04]  /*0a00*/  @!P2 IMAD.WIDE.U32 R4, R2, R9, R4 ;  /* 0x000000090204a225 */ /* 0x002fc800078e0004 */
[----:B------:R-:W-:Y:S02]  /*0a10*/  @!P2 IMAD.MOV.U32 R23, RZ, RZ, R4 ;  /* 0x000000ffff17a224 */ /* 0x000fe400078e0004 */
[----:B------:R-:W-:-:S03]  /*0a20*/  @!P2 IMAD.MOV.U32 R24, RZ, RZ, R5 ;  /* 0x000000ffff18a224 */ /* 0x000fc600078e0005 */
[----:B------:R0:W-:Y:S04]  /*0a30*/  STL [R1+0x80], R23 ;  /* 0x0000801701007387 */ /* 0x0001e80000100800 */
[----:B------:R0:W-:Y:S01]  /*0a40*/  STL [R1+0x6c], R24 ;  /* 0x00006c1801007387 */ /* 0x0001e20000100800 */
[----:B------:R-:W-:Y:S05]  /*0a50*/  @!P4 BRA `(.L_x_6) ;  /* 0x00000000000cc947 */ /* 0x000fea0003800000 */
[----:B------:R-:W-:Y:S01]  /*0a60*/  UCGABAR_WAIT ;  /* 0x0000000000007dc7 */ /* 0x000fe20008000000 */
[----:B------:R-:W-:Y:S01]  /*0a70*/  CCTL.IVALL ;  /* 0x00000000ff00798f */ /* 0x000fe20002000000 */
[----:B------:R-:W-:Y:S05]  /*0a80*/  BRA `(.L_x_7) ;  /* 0x0000000000047947 */ /* 0x000fea0003800000 */
.L_x_6:
[----:B------:R-:W-:Y:S06]  /*0a90*/  BAR.SYNC.DEFER_BLOCKING 0x0 ;  /* 0x0000000000007b1d */ /* 0x000fec0000010000 */
.L_x_7:
[----:B------:R-:W-:Y:S05]  /*0aa0*/  @!P1 BRA `(.L_x_8) ;  /* 0x0000011c00c89947 */ /* 0x000fea0003800000 */
[----:B------:R-:W-:-:S06]  /*0ab0*/  UISETP.GT.U32.AND UP0, UPT, UR10, 0x1, UPT ;  /* 0x000000010a00788c */ /* 0x000fcc000bf04070 */
[----:B------:R-:W-:-:S13]  /*0ac0*/  PLOP3.LUT P0, PT, PT, PT, UP0, 0x80, 0x0 ;  /* 0x000000000000781c */ /* 0x000fda0003f0f008 */
[----:B------:R-:W-:Y:S05]  /*0ad0*/  @P0 EXIT ;  /* 0x000000000000094d */ /* 0x000fea0003800000 */
[----:B------:R-:W-:Y:S01]  /*0ae0*/  ULDC.64 UR4, c[0x0][0x650] ;  /* 0x0001940000047ab9 */ /* 0x000fe20000000a00 */
[----:B------:R-:W-:Y:S01]  /*0af0*/  UMOV UR43, 0xffffffff ;  /* 0xffffffff002b7882 */ /* 0x000fe20000000000 */
[----:B------:R-:W-:Y:S01]  /*0b00*/  ISETP.GE.U32.AND P0, PT, R23, UR4, PT ;  /* 0x0000000417007c0c */ /* 0x000fe2000bf06070 */
[----:B------:R-:W-:Y:S01]  /*0b10*/  UMOV UR39, 0xffffffff ;  /* 0xffffffff00277882 */ /* 0x000fe20000000000 */
[----:B------:R-:W-:Y:S01]  /*0b20*/  UMOV UR40, 0xffffffff ;  /* 0xffffffff00287882 */ /* 0x000fe20000000000 */
[----:B------:R-:W-:Y:S02]  /*0b30*/  PRMT R6, RZ, 0x7610, R6 ;  /* 0x00007610ff067816 */ /* 0x000fe40000000006 */
[----:B------:R-:W-:-:S13]  /*0b40*/  ISETP.GE.U32.AND.EX P0, PT, R24, UR5, PT, P0 ;  /* 0x0000000518007c0c */ /* 0x000fda000bf06100 */
[----:B------:R-:W-:Y:S05]  /*0b50*/  @P0 BRA `(.L_x_9) ;  /* 0x0000000400380947 */ /* 0x000fea0003800000 */
[----:B------:R-:W1:Y:S01]  /*0b60*/  LDC.64 R14, c[0x0][0x628] ;  /* 0x00018a00ff0e7b82 */ /* 0x000e620000000a00 */
[----:B------:R-:W-:Y:S02]  /*0b70*/  IMAD.MOV.U32 R4, RZ, RZ, R23 ;  /* 0x000000ffff047224 */ /* 0x000fe400078e0017 */
[----:B------:R-:W-:-:S05]  /*0b80*/  IMAD.MOV.U32 R5, RZ, RZ, R24 ;  /* 0x000000ffff057224 */ /* 0x000fca00078e0018 */
[----:B------:R-:W2:Y:S08]  /*0b90*/  LDC R10, c[0x0][0x630] ;  /* 0x00018c00ff0a7b82 */ /* 0x000eb00000000800 */
[----:B------:R-:W3:Y:S01]  /*0ba0*/  LDC.64 R18, c[0x0][0x620] ;  /* 0x00018800ff127b82 */ /* 0x000ee20000000a00 */
[----:B-1----:R-:W-:-:S04]  /*0bb0*/  ISETP.NE.U32.AND P0, PT, R14, RZ, PT ;  /* 0x000000ff0e00720c */ /* 0x002fc80003f05070 */
[----:B------:R-:W-:-:S13]  /*0bc0*/  ISETP.NE.AND.EX P0, PT, R15, RZ, PT, P0 ;  /* 0x000000ff0f00720c */ /* 0x000fda0003f05300 */
[----:B--23--:R-:W-:Y:S05]  /*0bd0*/  @!P0 BRA `(.L_x_10) ;  /* 0x0000000000288947 */ /* 0x00cfea0003800000 */
[----:B------:R-:W1:Y:S02]  /*0be0*/  LDC R9, c[0x0][0x634] ;  /* 0x00018d00ff097b82 */ /* 0x000e640000000800 */
[----:B-1----:R-:W-:-:S05]  /*0bf0*/  IADD3 R9, P0, R23, R9, RZ ;  /* 0x0000000917097210 */ /* 0x002fca0007f1e0ff */
[----:B------:R-:W-:-:S04]  /*0c00*/  IMAD.X R13, RZ, RZ, R24, P0 ;  /* 0x000000ffff0d7224 */ /* 0x000fc800000e0618 */
[----:B------:R-:W-:-:S04]  /*0c10*/  IMAD.WIDE.U32 R4, R13, R14, RZ ;  /* 0x0000000e0d047225 */ /* 0x000fc800078e00ff */
[----:B------:R-:W-:-:S04]  /*0c20*/  IMAD.WIDE.U32 R6, P0, R9, R15, R4 ;  /* 0x0000000f09067225 */ /* 0x000fc80007800004 */
[----:B------:R-:W-:-:S04]  /*0c30*/  IMAD.WIDE.U32 R4, R9, R14, RZ ;  /* 0x0000000e09047225 */ /* 0x000fc800078e00ff */
[----:B------:R-:W-:Y:S01]  /*0c40*/  IMAD.X R9, RZ, RZ, RZ, P0 ;  /* 0x000000ffff097224 */ /* 0x000fe200000e06ff */
[----:B------:R-:W-:Y:S01]  /*0c50*/  IADD3 RZ, P0, R5, R6, RZ ;  /* 0x0000000605ff7210 */ /* 0x000fe20007f1e0ff */
[----:B------:R-:W-:-:S04]  /*0c60*/  IMAD.MOV.U32 R8, RZ, RZ, R7 ;  /* 0x000000ffff087224 */ /* 0x000fc800078e0007 */
[----:B------:R-:W-:-:S08]  /*0c70*/  IMAD.WIDE.U32.X R4, R13, R15, R8, P0 ;  /* 0x0000000f0d047225 */ /* 0x000fd000000e0408 */
.L_x_10:
[----:B------:R-:W1:Y:S01]  /*0c80*/  LDC.64 R20, c[0x0][0x640] ;  /* 0x00019000ff147b82 */ /* 0x000e620000000a00 */
[-C--:B------:R-:W-:Y:S01]  /*0c90*/  SHF.R.U64 R22, R4, R10.reuse, R5 ;  /* 0x0000000a04167219 */ /* 0x080fe20000001205 */
[----:B------:R-:W-:Y:S01]  /*0ca0*/  IMAD.MOV.U32 R4, RZ, RZ, R23 ;  /* 0x000000ffff047224 */ /* 0x000fe200078e0017 */
[----:B------:R-:W-:Y:S01]  /*0cb0*/  SHF.R.U32.HI R3, RZ, R10, R5 ;  /* 0x0000000aff037219 */ /* 0x000fe20000011605 */
[----:B------:R-:W-:Y:S01]  /*0cc0*/  IMAD.MOV.U32 R5, RZ, RZ, R24 ;  /* 0x000000ffff057224 */ /* 0x000fe200078e0018 */
[----:B------:R-:W-:Y:S01]  /*0cd0*/  IADD3 R7, P0, RZ, -R22, RZ ;  /* 0x80000016ff077210 */ /* 0x000fe20007f1e0ff */
[----:B------:R-:W-:Y:S02]  /*0ce0*/  IMAD R25, R11, R12, R2 ;  /* 0x0000000c0b197224 */ /* 0x000fe400078e0202 */
[----:B------:R-:W2:Y:S01]  /*0cf0*/  LDC R8, c[0x0][0x618] ;  /* 0x00018600ff087b82 */ /* 0x000ea20000000800 */
[----:B------:R-:W-:Y:S02]  /*0d00*/  IMAD.MOV.U32 R11, RZ, RZ, 0x1 ;  /* 0x00000001ff0b7424 */ /* 0x000fe400078e00ff */
[----:B------:R-:W-:-:S02]  /*0d10*/  IMAD.X R3, RZ, RZ, ~R3, P0 ;  /* 0x000000ffff037224 */ /* 0x000fc400000e0e03 */
[----:B------:R-:W-:-:S03]  /*0d20*/  IMAD.WIDE.U32 R4, R7, R18, R4 ;  /* 0x0000001207047225 */ /* 0x000fc600078e0004 */
[----:B------:R-:W0:Y:S01]  /*0d30*/  LDC R14, c[0x0][0x608] ;  /* 0x00018200ff0e7b82 */ /* 0x000e220000000800 */
[----:B------:R-:W-:-:S04]  /*0d40*/  IMAD R6, R3, R18, RZ ;  /* 0x0000001203067224 */ /* 0x000fc800078e02ff */
[----:B------:R-:W-:-:S03]  /*0d50*/  IMAD R3, R7, R19, R6 ;  /* 0x0000001307037224 */ /* 0x000fc600078e0206 */
[----:B------:R-:W3:Y:S01]  /*0d60*/  LDC R16, c[0x0][0x658] ;  /* 0x00019600ff107b82 */ /* 0x000ee20000000800 */
[----:B------:R-:W-:Y:S01]  /*0d70*/  IMAD.IADD R3, R5, 0x1, R3 ;  /* 0x0000000105037824 */ /* 0x000fe200078e0203 */
[----:B-1----:R-:W-:Y:S01]  /*0d80*/  ISETP.NE.U32.AND P0, PT, R20, RZ, PT ;  /* 0x000000ff1400720c */ /* 0x002fe20003f05070 */
[----:B------:R-:W-:-:S03]  /*0d90*/  IMAD.MOV.U32 R5, RZ, RZ, -0x1 ;  /* 0xffffffffff057424 */ /* 0x000fc600078e00ff */
[----:B------:R-:W-:Y:S02]  /*0da0*/  ISETP.NE.AND.EX P0, PT, R21, RZ, PT, P0 ;  /* 0x000000ff1500720c */ /* 0x000fe40003f05300 */
[----:B------:R-:W1:Y:S01]  /*0db0*/  LDC R13, c[0x0][0x600] ;  /* 0x00018000ff0d7b82 */ /* 0x000e620000000800 */
[-CC-:B--2---:R-:W-:Y:S02]  /*0dc0*/  SHF.R.U64 R10, R4, R8.reuse, R3.reuse ;  /* 0x00000008040a7219 */ /* 0x184fe40000001203 */
[----:B------:R-:W-:-:S05]  /*0dd0*/  SHF.R.U32.HI R3, RZ, R8, R3 ;  /* 0x00000008ff037219 */ /* 0x000fca0000011603 */
[----:B------:R-:W2:Y:S01]  /*0de0*/  LDC R15, c[0x0][0x648] ;  /* 0x00019200ff0f7b82 */ /* 0x000ea20000000800 */
[-CC-:B0-----:R-:W-:Y:S02]  /*0df0*/  SHF.R.U64 R23, R10, R14.reuse, R3.reuse ;  /* 0x0000000e0a177219 */ /* 0x181fe40000001203 */
[----:B------:R-:W-:-:S05]  /*0e00*/  SHF.R.U32.HI R3, RZ, R14, R3 ;  /* 0x0000000eff037219 */ /* 0x000fca0000011603 */
[----:B------:R-:W0:Y:S01]  /*0e10*/  LDC R19, c[0x0][0x638] ;  /* 0x00018e00ff137b82 */ /* 0x000e220000000800 */
[-C--:B---3--:R-:W-:Y:S02]  /*0e20*/  SHF.L.U32 R2, R5, R16.reuse, RZ ;  /* 0x0000001005027219 */ /* 0x088fe400000006ff */
[--C-:B------:R-:W-:Y:S02]  /*0e30*/  SHF.R.U64 R12, R23, R16, R3.reuse ;  /* 0x00000010170c7219 */ /* 0x100fe40000001203 */
[----:B------:R-:W-:Y:S02]  /*0e40*/  LOP3.LUT R8, RZ, R2, RZ, 0x33, !PT ;  /* 0x00000002ff087212 */ /* 0x000fe400078e33ff */
[----:B------:R-:W-:Y:S01]  /*0e50*/  SHF.R.U32.HI R3, RZ, R16, R3 ;  /* 0x00000010ff037219 */ /* 0x000fe20000011603 */
[----:B------:R-:W3:Y:S01]  /*0e60*/  LDC R18, c[0x0][0x610] ;  /* 0x00018400ff127b82 */ /* 0x000ee20000000800 */
[----:B------:R-:W-:Y:S01]  /*0e70*/  IMAD.MOV.U32 R2, RZ, RZ, R12 ;  /* 0x000000ffff027224 */ /* 0x000fe200078e000c */
[----:B------:R-:W-:Y:S06]  /*0e80*/  @!P0 BRA `(.L_x_11) ;  /* 0x0000000000288947 */ /* 0x000fec0003800000 */
[----:B------:R-:W4:Y:S02]  /*0e90*/  LDC R7, c[0x0][0x64c] ;  /* 0x00019300ff077b82 */ /* 0x000f240000000800 */
[----:B----4-:R-:W-:-:S05]  /*0ea0*/  IADD3 R7, P0, R12, R7, RZ ;  /* 0x000000070c077210 */ /* 0x010fca0007f1e0ff */
        /* <DEDUP_REMOVED lines=8> */
.L_x_11:
[----:B--2---:R-:W-:Y:S01]  /*0f30*/  SHF.R.U64 R4, R2, R15, R3 ;  /* 0x0000000f02047219 */ /* 0x004fe20000001203 */
[----:B-1----:R-:W-:Y:S01]  /*0f40*/  VIADD R5, R13, 0xffffffff ;  /* 0xffffffff0d057836 */ /* 0x002fe20000000000 */
[----:B------:R-:W-:Y:S02]  /*0f50*/  SHF.L.U32 R2, R11, R16, RZ ;  /* 0x000000100b027219 */ /* 0x000fe400000006ff */
[----:B------:R-:W-:Y:S01]  /*0f60*/  LOP3.LUT R3, R23, R8, RZ, 0xc0, !PT ;  /* 0x0000000817037212 */ /* 0x000fe200078ec0ff */
[----:B------:R-:W-:Y:S01]  /*0f70*/  IMAD.MOV R6, RZ, RZ, -R4 ;  /* 0x000000ffff067224 */ /* 0x000fe200078e0a04 */
[----:B------:R-:W-:Y:S02]  /*0f80*/  SEL R0, R0, R25, !P2 ;  /* 0x0000001900007207 */ /* 0x000fe40005000000 */
[----:B------:R-:W-:Y:S01]  /*0f90*/  LOP3.LUT R5, R10, R5, RZ, 0xc0, !PT ;  /* 0x000000050a057212 */ /* 0x000fe200078ec0ff */
[----:B------:R-:W-:Y:S01]  /*0fa0*/  IMAD R3, R2, R4, R3 ;  /* 0x0000000402037224 */ /* 0x000fe200078e0203 */
[----:B------:R-:W-:Y:S01]  /*0fb0*/  R2UR UR40, R22 ;  /* 0x00000000162872ca */ /* 0x000fe200000e0000 */
[----:B0-----:R-:W-:-:S02]  /*0fc0*/  IMAD R2, R6, R19, R12 ;  /* 0x0000001306027224 */ /* 0x001fc400078e020c */
[----:B---3--:R-:W-:Y:S02]  /*0fd0*/  IMAD R0, R3, R18, R0 ;  /* 0x0000001203007224 */ /* 0x008fe400078e0200 */
[----:B------:R-:W-:Y:S02]  /*0fe0*/  IMAD R3, R2, R13, R5 ;  /* 0x0000000d02037224 */ /* 0x000fe400078e0205 */
[----:B------:R-:W-:-:S03]  /*0ff0*/  IMAD.MOV.U32 R6, RZ, RZ, 0x1 ;  /* 0x00000001ff067424 */ /* 0x000fc600078e00ff */
[----:B------:R-:W-:Y:S02]  /*1000*/  SEL R2, R3, R0, !P2 ;  /* 0x0000000003027207 */ /* 0x000fe40005000000 */
[----:B------:R-:W-:Y:S02]  /*1010*/  SEL R0, R0, R3, !P2 ;  /* 0x0000000300007207 */ /* 0x000fe40005000000 */
[----:B------:R-:W-:Y:S02]  /*1020*/  R2UR UR39, R2 ;  /* 0x00000000022772ca */ /* 0x000fe400000e0000 */
[----:B------:R-:W-:-:S15]  /*1030*/  R2UR UR43, R0 ;  /* 0x00000000002b72ca */ /* 0x000fde00000e0000 */
.L_x_9:
[----:B------:R-:W-:-:S08]  /*1040*/  NOP ;  /* 0x0000000000007918 */ /* 0x000fd00000000000 */
[----:B------:R-:W1:Y:S02]  /*1050*/  USETMAXREG.TRY_ALLOC.CTAPOOL UP0, 0xf0 ;  /* 0x000000f0000079c8 */ /* 0x000e640008000600 */
[----:B-1----:R-:W-:-:S13]  /*1060*/  PLOP3.LUT P0, PT, PT, PT, UP0, 0x80, 0x0 ;  /* 0x000000000000781c */ /* 0x002fda0003f0f008 */
[----:B------:R-:W-:Y:S05]  /*1070*/  @!P0 BRA `(.L_x_9) ;  /* 0xfffffffc00f08947 */ /* 0x000fea000383ffff */
[----:B------:R-:W-:Y:S01]  /*1080*/  ULDC.64 UR4, c[0x0][0x598] ;  /* 0x0001660000047ab9 */ /* 0x000fe20000000a00 */
[----:B------:R-:W-:Y:S01]  /*1090*/  ULDC.64 UR44, c[0x0][0x208] ;  /* 0x00008200002c7ab9 */ /* 0x000fe20000000a00 */
[----:B------:R-:W-:-:S04]  /*10a0*/  ISETP.NE.U32.AND P0, PT, RZ, UR4, PT ;  /* 0x00000004ff007c0c */ /* 0x000fc8000bf05070 */
[----:B------:R-:W-:-:S13]  /*10b0*/  ISETP.NE.AND.EX P0, PT, RZ, UR5, PT, P0 ;  /* 0x00000005ff007c0c */ /* 0x000fda000bf05300 */
[----:B------:R-:W-:Y:S05]  /*10c0*/  @!P0 BRA `(.L_x_12) ;  /* 0x00000000001c8947 */ /* 0x000fea0003800000 */
[----:B------:R-:W1:Y:S02]  /*10d0*/  LDC.64 R2, c[0x0][0x598] ;  /* 0x00016600ff027b82 */ /* 0x000e640000000a00 */
[----:B-1----:R-:W2:Y:S02]  /*10e0*/  LDG.E.64 R2, desc[UR44][R2.64] ;  /* 0x0000002c02027981 */ /* 0x002ea4000c1e1b00 */
[----:B--2---:R-:W-:-:S04]  /*10f0*/  ISETP.NE.U32.AND P0, PT, R2, RZ, PT ;  /* 0x000000ff0200720c */ /* 0x004fc80003f05070 */
[----:B------:R-:W-:-:S13]  /*1100*/  ISETP.NE.AND.EX P0, PT, R3, RZ, PT, P0 ;  /* 0x000000ff0300720c */ /* 0x000fda0003f05300 */
[----:B------:R-:W-:Y:S05]  /*1110*/  @!P0 BRA `(.L_x_12) ;  /* 0x0000000000088947 */ /* 0x000fea0003800000 */
[----:B------:R1:W5:Y:S01]  /*1120*/  LD.E R2, desc[UR44][R2.64] ;  /* 0x0000002c02027980 */ /* 0x000362000c101900 */
[----:B------:R-:W-:Y:S05]  /*1130*/  BRA `(.L_x_13) ;  /* 0x0000000000247947 */ /* 0x000fea0003800000 */
.L_x_12:
[----:B------:R-:W-:Y:S02]  /*1140*/  ULDC.64 UR4, c[0x0][0x588] ;  /* 0x0001620000047ab9 */ /* 0x000fe40000000a00 */
[----:B------:R-:W-:-:S04]  /*1150*/  ISETP.NE.U32.AND P0, PT, RZ, UR4, PT ;  /* 0x00000004ff007c0c */ /* 0x000fc8000bf05070 */
[----:B------:R-:W-:-:S13]  /*1160*/  ISETP.NE.AND.EX P0, PT, RZ, UR5, PT, P0 ;  /* 0x00000005ff007c0c */ /* 0x000fda000bf05300 */
[----:B------:R-:W-:Y:S05]  /*1170*/  @!P0 BRA `(.L_x_14) ;  /* 0x00000000000c8947 */ /* 0x000fea0003800000 */
[----:B------:R-:W1:Y:S02]  /*1180*/  LDC.64 R2, c[0x0][0x588] ;  /* 0x00016200ff027b82 */ /* 0x000e640000000a00 */
[----:B-1----:R2:W5:Y:S01]  /*1190*/  LDG.E R2, desc[UR44][R2.64] ;  /* 0x0000002c02027981 */ /* 0x002562000c1e1900 */
[----:B------:R-:W-:Y:S05]  /*11a0*/  BRA `(.L_x_13) ;  /* 0x0000000000087947 */ /* 0x000fea0003800000 */
.L_x_14:
[----:B------:R-:W-:Y:S02]  /*11b0*/  ULDC UR4, c[0x0][0x580] ;  /* 0x0001600000047ab9 */ /* 0x000fe40000000800 */
[----:B------:R-:W-:-:S07]  /*11c0*/  IMAD.U32 R2, RZ, RZ, UR4 ;  /* 0x00000004ff027e24 */ /* 0x000fce000f8e00ff */
.L_x_13:
[----:B------:R-:W-:Y:S02]  /*11d0*/  ULDC.64 UR4, c[0x0][0x5a0] ;  /* 0x0001680000047ab9 */ /* 0x000fe40000000a00 */
[----:B------:R-:W-:-:S04]  /*11e0*/  ISETP.NE.U32.AND P0, PT, RZ, UR4, PT ;  /* 0x00000004ff007c0c */ /* 0x000fc8000bf05070 */
[----:B------:R-:W-:-:S13]  /*11f0*/  ISETP.NE.AND.EX P0, PT, RZ, UR5, PT, P0 ;  /* 0x00000005ff007c0c */ /* 0x000fda000bf05300 */
[----:B------:R-:W-:Y:S05]  /*1200*/  @!P0 BRA `(.L_x_15) ;  /* 0x00000000001c8947 */ /* 0x000fea0003800000 */
[----:B------:R-:W3:Y:S02]  /*1210*/  LDC.64 R4, c[0x0][0x5a0] ;  /* 0x00016800ff047b82 */ /* 0x000ee40000000a00 */
[----:B---3--:R-:W3:Y:S02]  /*1220*/  LDG.E.64 R4, desc[UR44][R4.64] ;  /* 0x0000002c04047981 */ /* 0x008ee4000c1e1b00 */
[----:B---3--:R-:W-:-:S04]  /*1230*/  ISETP.NE.U32.AND P0, PT, R4, RZ, PT ;  /* 0x000000ff0400720c */ /* 0x008fc80003f05070 */
[----:B------:R-:W-:-:S13]  /*1240*/  ISETP.NE.AND.EX P0, PT, R5, RZ, PT, P0 ;  /* 0x000000ff0500720c */ /* 0x000fda0003f05300 */
[----:B------:R-:W-:Y:S05]  /*1250*/  @!P0 BRA `(.L_x_15) ;  /* 0x0000000000088947 */ /* 0x000fea0003800000 */
[----:B------:R3:W5:Y:S01]  /*1260*/  LD.E R16, desc[UR44][R4.64] ;  /* 0x0000002c04107980 */ /* 0x000762000c101900 */
[----:B------:R-:W-:Y:S05]  /*1270*/  BRA `(.L_x_16) ;  /* 0x0000000000247947 */ /* 0x000fea0003800000 */
.L_x_15:
[----:B------:R-:W-:Y:S02]  /*1280*/  ULDC.64 UR4, c[0x0][0x590] ;  /* 0x0001640000047ab9 */ /* 0x000fe40000000a00 */
[----:B------:R-:W-:-:S04]  /*1290*/  ISETP.NE.U32.AND P0, PT, RZ, UR4, PT ;  /* 0x00000004ff007c0c */ /* 0x000fc8000bf05070 */
[----:B------:R-:W-:-:S13]  /*12a0*/  ISETP.NE.AND.EX P0, PT, RZ, UR5, PT, P0 ;  /* 0x00000005ff007c0c */ /* 0x000fda000bf05300 */
[----:B------:R-:W-:Y:S05]  /*12b0*/  @!P0 BRA `(.L_x_17) ;  /* 0x00000000000c8947 */ /* 0x000fea0003800000 */
[----:B------:R-:W3:Y:S02]  /*12c0*/  LDC.64 R4, c[0x0][0x590] ;  /* 0x00016400ff047b82 */ /* 0x000ee40000000a00 */
[----:B---3--:R4:W5:Y:S01]  /*12d0*/  LDG.E R16, desc[UR44][R4.64] ;  /* 0x0000002c04107981 */ /* 0x008962000c1e1900 */
[----:B------:R-:W-:Y:S05]  /*12e0*/  BRA `(.L_x_16) ;  /* 0x0000000000087947 */ /* 0x000fea0003800000 */
.L_x_17:
[----:B------:R-:W-:Y:S02]  /*12f0*/  ULDC UR4, c[0x0][0x584] ;  /* 0x0001610000047ab9 */ /* 0x000fe40000000800 */
[----:B------:R-:W-:-:S07]  /*1300*/  IMAD.U32 R16, RZ, RZ, UR4 ;  /* 0x00000004ff107e24 */ /* 0x000fce000f8e00ff */
.L_x_16:
[----:B------:R-:W-:-:S13]  /*1310*/  LOP3.LUT P0, RZ, R6, 0xff, RZ, 0xc0, !PT ;  /* 0x000000ff06ff7812 */ /* 0x000fda000780c0ff */
[----:B------:R-:W-:Y:S05]  /*1320*/  @!P0 EXIT ;  /* 0x000000000000894d */ /* 0x000fea0003800000 */
[----:B------:R-:W-:Y:S01]  /*1330*/  ULDC UR4, c[0x0][0x28c] ;  /* 0x0000a30000047ab9 */ /* 0x000fe20000000800 */
[----:B------:R-:W-:Y:S01]  /*1340*/  UMOV UR36, URZ ;  /* 0x0000003f00247c82 */ /* 0x000fe20008000000 */
[----:B------:R-:W-:Y:S01]  /*1350*/  UIADD3 UR4, UR4, 0xf, URZ ;  /* 0x0000000f04047890 */ /* 0x000fe2000fffe03f */
[----:B------:R-:W-:-:S03]  /*1360*/  UMOV UR37, URZ ;  /* 0x0000003f00257c82 */ /* 0x000fc60008000000 */
[----:B------:R-:W-:-:S04]  /*1370*/  USHF.R.S32.HI UR5, URZ, 0x1f, UR4 ;  /* 0x0000001f3f057899 */ /* 0x000fc80008011404 */
[----:B------:R-:W-:-:S04]  /*1380*/  ULEA.HI UR5, UR5, UR4, URZ, 0x4 ;  /* 0x0000000405057291 */ /* 0x000fc8000f8f203f */
[----:B------:R-:W-:-:S12]  /*1390*/  USHF.R.S32.HI UR41, URZ, 0x4, UR5 ;  /* 0x000000043f297899 */ /* 0x000fd80008011405 */
.L_x_471:
[----:B------:R-:W0:Y:S01]  /*13a0*/  S2R R0, SR_TID.X ;  /* 0x0000000000007919 */ /* 0x000e220000002100 */
[----:B------:R-:W1:Y:S01]  /*13b0*/  S2UR UR6, SR_CgaCtaId ;  /* 0x00000000000679c3 */ /* 0x000e620000008800 */
[----:B------:R-:W-:Y:S02]  /*13c0*/  UMOV UR42, 0x400 ;  /* 0x00000400002a7882 */ /* 0x000fe40000000000 */
[----:B-1----:R-:W-:Y:S01]  /*13d0*/  ULEA UR42, UR6, UR42, 0x18 ;  /* 0x0000002a062a7291 */ /* 0x002fe2000f8ec03f */
[----:B0-----:R-:W-:-:S04]  /*13e0*/  LOP3.LUT R0, R0, 0x80, RZ, 0xc0, !PT ;  /* 0x0000008000007812 */ /* 0x001fc800078ec0ff */
[----:B------:R-:W-:-:S06]  /*13f0*/  SHF.R.U32.HI R0, RZ, 0x7, R0 ;  /* 0x00000007ff007819 */ /* 0x000fcc0000011600 */
[----:B------:R-:W0:Y:S02]  /*1400*/  SHFL.IDX PT, R0, R0, RZ, 0x1f ;  /* 0x00001fff00007589 */ /* 0x000e2400000e0000 */
[----:B0-----:R-:W-:-:S13]  /*1410*/  R2UR UR4, R0 ;  /* 0x00000000000472ca */ /* 0x001fda00000e0000 */
[----:B------:R-:W-:-:S04]  /*1420*/  ULEA.HI UR5, UR4, UR4, URZ, 0x1 ;  /* 0x0000000404057291 */ /* 0x000fc8000f8f083f */
[----:B------:R-:W-:-:S04]  /*1430*/  ULOP3.LUT UR5, UR5, 0x1ffffe, URZ, 0xc0, !UPT ;  /* 0x001ffffe05057892 */ /* 0x000fc8000f8ec03f */
[----:B------:R-:W-:-:S03]  /*1440*/  UIADD3 UR5, UR4, -UR5, URZ ;  /* 0x8000000504057290 */ /* 0x000fc6000fffe03f */
[----:B------:R-:W-:Y:S01]  /*1450*/  ULDC UR4, c[0x0][0x28c] ;  /* 0x0000a30000047ab9 */ /* 0x000fe20000000800 */
[----:B------:R-:W-:Y:S01]  /*1460*/  ULEA UR5, UR5, UR42, 0xb ;  /* 0x0000002a05057291 */ /* 0x000fe2000f8e583f */
[----:B------:R-:W-:-:S03]  /*1470*/  ISETP.LT.AND P0, PT, RZ, UR4, PT ;  /* 0x00000004ff007c0c */ /* 0x000fc6000bf01270 */
[----:B------:R-:W-:-:S04]  /*1480*/  UIADD3 UR5, UR5, 0x180, URZ ;  /* 0x0000018005057890 */ /* 0x000fc8000fffe03f */
[----:B------:R-:W-:-:S04]  /*1490*/  USHF.R.U32.HI UR5, URZ, 0x4, UR5 ;  /* 0x000000043f057899 */ /* 0x000fc80008011605 */
[----:B------:R-:W-:Y:S02]  /*14a0*/  ULOP3.LUT UR46, UR5, 0x3fff, URZ, 0xc0, !UPT ;  /* 0x00003fff052e7892 */ /* 0x000fe4000f8ec03f */
[----:B---3-5:R-:W-:Y:S10]  /*14b0*/  @P0 BRA `(.L_x_18) ;  /* 0x0000000000400947 */ /* 0x028ff40003800000 */
[----:B------:R-:W-:Y:S01]  /*14c0*/  MOV R0, 0x0 ;  /* 0x0000000000007802 */ /* 0x000fe20000000f00 */
[----:B------:R-:W-:Y:S01]  /*14d0*/  ULDC.64 UR4, c[0x4][0x68] ;  /* 0x01001a0000047ab9 */ /* 0x000fe20000000a00 */
[----:B------:R-:W-:Y:S01]  /*14e0*/  ULDC.64 UR6, c[0x4][0x8] ;  /* 0x0100020000067ab9 */ /* 0x000fe20000000a00 */
[----:B---34-:R-:W-:Y:S01]  /*14f0*/  IMAD.U32 R4, RZ, RZ, UR4 ;  /* 0x00000004ff047e24 */ /* 0x018fe2000f8e00ff */
[----:B------:R0:W1:Y:S01]  /*1500*/  LDC.64 R14, c[0x4][R0] ;  /* 0x01000000000e7b82 */ /* 0x0000620000000a00 */
[----:B------:R-:W-:Y:S01]  /*1510*/  IMAD.U32 R5, RZ, RZ, UR5 ;  /* 0x00000005ff057e24 */ /* 0x000fe2000f8e00ff */
[----:B------:R-:W-:Y:S01]  /*1520*/  ULDC.64 UR4, c[0x4][0x70] ;  /* 0x01001c0000047ab9 */ /* 0x000fe20000000a00 */
[----:B------:R-:W-:Y:S02]  /*1530*/  IMAD.U32 R10, RZ, RZ, UR6 ;  /* 0x00000006ff0a7e24 */ /* 0x000fe4000f8e00ff */
[----:B------:R-:W-:Y:S02]  /*1540*/  IMAD.U32 R6, RZ, RZ, UR4 ;  /* 0x00000004ff067e24 */ /* 0x000fe4000f8e00ff */
[----:B------:R-:W-:-:S02]  /*1550*/  IMAD.U32 R7, RZ, RZ, UR5 ;  /* 0x00000005ff077e24 */ /* 0x000fc4000f8e00ff */
[----:B------:R-:W-:Y:S02]  /*1560*/  IMAD.U32 R11, RZ, RZ, UR7 ;  /* 0x00000007ff0b7e24 */ /* 0x000fe4000f8e00ff */
[----:B------:R-:W-:Y:S02]  /*1570*/  IMAD.MOV.U32 R8, RZ, RZ, 0x1e1 ;  /* 0x000001e1ff087424 */ /* 0x000fe400078e00ff */
[----:B------:R-:W-:Y:S02]  /*1580*/  IMAD.MOV.U32 R12, RZ, RZ, 0x1 ;  /* 0x00000001ff0c7424 */ /* 0x000fe400078e00ff */
[----:B0-----:R-:W-:-:S07]  /*1590*/  IMAD.MOV.U32 R13, RZ, RZ, RZ ;  /* 0x000000ffff0d7224 */ /* 0x001fce00078e00ff */
[----:B------:R-:W-:-:S07]  /*15a0*/  LEPC R20, `(.L_x_18) ;  /* 0x000000001014794e */ /* 0x000fce0000000000 */
[----:B-12--5:R-:W-:Y:S05]  /*15b0*/  CALL.ABS.NOINC R14 ;  /* 0x000000000e007343 */ /* 0x026fea0003c00000 */
.L_x_18:
[----:B------:R-:W-:-:S06]  /*15c0*/  ULOP3.LUT UR4, UR38, 0x1, URZ, 0xfc, !UPT ;  /* 0x0000000126047892 */ /* 0x000fcc000f8efc3f */
[----:B------:R-:W-:-:S05]  /*15d0*/  IMAD.U32 R0, RZ, RZ, UR4 ;  /* 0x00000004ff007e24 */ /* 0x000fca000f8e00ff */
[----:B------:R-:W-:-:S13]  /*15e0*/  ISETP.NE.AND P0, PT, R0, 0x3, PT ;  /* 0x000000030000780c */ /* 0x000fda0003f05270 */
[----:B------:R-:W-:Y:S05]  /*15f0*/  @!P0 BRA `(.L_x_19) ;  /* 0x0000000000048947 */ /* 0x000fea0003800000 */
[----:B------:R-:W-:Y:S01]  /*1600*/  BPT.TRAP 0x1 ;  /* 0x000000040000795c */ /* 0x000fe20000300000 */
.L_x_19:
[----:B--2---:R-:W-:Y:S02]  /*1610*/  IMAD.U32 R3, RZ, RZ, UR37 ;  /* 0x00000025ff037e24 */ /* 0x004fe4000f8e00ff */
[----:B------:R-:W-:-:S03]  /*1620*/  IMAD.U32 R0, RZ, RZ, UR36 ;  /* 0x00000024ff007e24 */ /* 0x000fc6000f8e00ff */
[----:B------:R-:W-:Y:S02]  /*1630*/  LEA R3, R3, UR42, 0x3 ;  /* 0x0000002a03037c11 */ /* 0x000fe4000f8e18ff */
[----:B------:R-:W-:-:S04]  /*1640*/  SHF.L.U32 R0, R0, 0x1f, RZ ;  /* 0x0000001f00007819 */ /* 0x000fc800000006ff */
[----:B------:R0:W1:Y:S01]  /*1650*/  SYNCS.PHASECHK.TRANS64.TRYWAIT P1, [R3+URZ], R0 ;  /* 0x00000000030075a7 */ /* 0x000062000802017f */
[----:B------:R-:W-:Y:S05]  /*1660*/  @!P0 BRA `(.L_x_20) ;  /* 0x0000000000048947 */ /* 0x000fea0003800000 */
[----:B------:R-:W-:Y:S01]  /*1670*/  BPT.TRAP 0x1 ;  /* 0x000000040000795c */ /* 0x000fe20000300000 */
.L_x_20:
[----:B-1----:R-:W-:Y:S05]  /*1680*/  @P1 BRA `(.L_x_21) ;  /* 0x0000000000081947 */ /* 0x002fea0003800000 */
[----:B------:R-:W1:Y:S02]  /*1690*/  SYNCS.PHASECHK.TRANS64.TRYWAIT P1, [R3+URZ], R0 ;  /* 0x00000000030075a7 */ /* 0x000e64000802017f */
[----:B-1----:R-:W-:Y:S05]  /*16a0*/  @!P1 BRA `(.L_x_22) ;  /* 0x0000012c00689947 */ /* 0x002fea0003800000 */
.L_x_21:
[----:B------:R-:W-:-:S04]  /*16b0*/  UISETP.LT.AND UP0, UPT, UR41, 0x1, UPT ;  /* 0x000000012900788c */ /* 0x000fc8000bf01270 */
[----:B------:R-:W-:-:S06]  /*16c0*/  USEL UR4, UR41, 0x1, UP0 ;  /* 0x0000000129047887 */ /* 0x000fcc0008000000 */
[----:B---34-:R-:W-:Y:S01]  /*16d0*/  IMAD.U32 R5, RZ, RZ, UR4 ;  /* 0x00000004ff057e24 */ /* 0x018fe2000f8e00ff */
[----:B------:R-:W-:Y:S05]  /*16e0*/  WARPSYNC.ALL ;  /* 0x0000000000007948 */ /* 0x000fea0003800000 */
[----:B------:R-:W-:-:S04]  /*16f0*/  IADD3 R5, -R5, UR41, RZ ;  /* 0x0000002905057c10 */ /* 0x000fc8000fffe1ff */
[----:B------:R-:W-:Y:S01]  /*1700*/  ISETP.GE.AND P1, PT, R5, 0x1, PT ;  /* 0x000000010500780c */ /* 0x000fe20003f26270 */
[----:B------:R-:W-:Y:S01]  /*1710*/  UIADD3 UR4, UR42, 0x2c180, URZ ;  /* 0x0002c1802a047890 */ /* 0x000fe2000fffe03f */
[----:B------:R-:W-:Y:S01]  /*1720*/  WARPGROUP.ARRIVE ;  /* 0x00000000000079c5 */ /* 0x000fe20000000000 */
[----:B------:R-:W-:Y:S02]  /*1730*/  ULOP3.LUT UR32, UR46, 0x10000, URZ, 0xfc, !UPT ;  /* 0x000100002e207892 */ /* 0x000fe4000f8efc3f */
[----:B------:R-:W-:Y:S02]  /*1740*/  USHF.R.U32.HI UR4, URZ, 0x4, UR4 ;  /* 0x000000043f047899 */ /* 0x000fe40008011604 */
[----:B------:R-:W-:Y:S02]  /*1750*/  ULEA UR34, UR37, UR32, 0xa ;  /* 0x0000002025227291 */ /* 0x000fe4000f8e503f */
[----:B------:R-:W-:Y:S01]  /*1760*/  ULOP3.LUT UR4, UR4, 0x3fff, URZ, 0xc0, !UPT ;  /* 0x00003fff04047892 */ /* 0x000fe2000f8ec03f */
[----:B------:R-:W-:Y:S01]  /*1770*/  UMOV UR9, 0xc0000010 ;  /* 0xc000001000097882 */ /* 0x000fe20000000000 */
[----:B------:R-:W-:-:S02]  /*1780*/  UMOV UR11, 0xc0000010 ;  /* 0xc0000010000b7882 */ /* 0x000fc40000000000 */
[----:B------:R-:W-:Y:S01]  /*1790*/  ULOP3.LUT UR33, UR4, 0x10000, URZ, 0xfc, !UPT ;  /* 0x0001000004217892 */ /* 0x000fe2000f8efc3f */
[----:B------:R-:W-:Y:S01]  /*17a0*/  UMOV UR8, UR34 ;  /* 0x0000002200087c82 */ /* 0x000fe20008000000 */
[----:B------:R-:W-:Y:S02]  /*17b0*/  UMOV UR5, UR9 ;  /* 0x0000000900057c82 */ /* 0x000fe40008000000 */
[----:B------:R-:W-:Y:S01]  /*17c0*/  UIMAD UR10, UR37, 0xe0, UR33 ;  /* 0x000000e0250a78a4 */ /* 0x000fe2000f8e0221 */
[----:B------:R-:W-:Y:S01]  /*17d0*/  UMOV UR4, UR8 ;  /* 0x0000000800047c82 */ /* 0x000fe20008000000 */
[----:B------:R-:W-:Y:S02]  /*17e0*/  UMOV UR7, 0xc0000010 ;  /* 0xc000001000077882 */ /* 0x000fe40000000000 */
[----:B------:R-:W-:Y:S02]  /*17f0*/  UIADD3 UR6, UR10, 0x20, URZ ;  /* 0x000000200a067890 */ /* 0x000fe4000fffe03f */
[----:B------:R-:W-:Y:S01]  /*1800*/  UIADD3 UR14, UR10, 0x40, URZ ;  /* 0x000000400a0e7890 */ /* 0x000fe2000fffe03f */
[----:B------:R-:W-:-:S02]  /*1810*/  UMOV UR12, UR8 ;  /* 0x00000008000c7c82 */ /* 0x000fc40008000000 */
[----:B------:R-:W-:Y:S01]  /*1820*/  HGMMA.64x16x16.F32 R24, gdesc[UR8], RZ, !UPT, gsb0 ;  /* 0x00200000081879f0 */ /* 0x000fe2000c0008ff */
[----:B------:R-:W-:Y:S01]  /*1830*/  UMOV UR13, UR9 ;  /* 0x00000009000d7c82 */ /* 0x000fe20008000000 */
[----:B------:R-:W-:Y:S01]  /*1840*/  UMOV UR15, 0xc0000010 ;  /* 0xc0000010000f7882 */ /* 0x000fe20000000000 */
[----:B------:R-:W-:Y:S01]  /*1850*/  UIADD3 UR18, UR10, 0x60, URZ ;  /* 0x000000600a127890 */ /* 0x000fe2000fffe03f */
[----:B------:R-:W-:Y:S01]  /*1860*/  UMOV UR16, UR8 ;  /* 0x0000000800107c82 */ /* 0x000fe20008000000 */
        /* <DEDUP_REMOVED lines=14> */
[----:B------:R-:W-:-:S02]  /*1950*/  WARPGROUP.DEPBAR.LE gsb0, 0x0 ;  /* 0x00008000000079c5 */ /* 0x000fc40000010000 */
[----:B------:R-:W-:Y:S01]  /*1960*/  WARPGROUP.ARRIVE ;  /* 0x00000000000079c5 */ /* 0x000fe20000000000 */
[----:B------:R-:W-:Y:S04]  /*1970*/  STL.64 [R1+0x20], R24 ;  /* 0x0000201801007387 */ /* 0x000fe80000100a00 */
[----:B------:R-:W-:Y:S01]  /*1980*/  STL.64 [R1+0x28], R26 ;  /* 0x0000281a01007387 */ /* 0x000fe20000100a00 */
[----:B------:R-:W-:Y:S01]  /*1990*/  HGMMA.64x16x16.F32 R208, gdesc[UR4], RZ, !UPT, gsb0 ;  /* 0x0020000004d079f0 */ /* 0x000fe2000c0008ff */
[----:B------:R-:W-:Y:S02]  /*19a0*/  UIADD3 UR4, UR34, 0x100, URZ ;  /* 0x0000010022047890 */ /* 0x000fe4000fffe03f */
[----:B------:R-:W-:Y:S04]  /*19b0*/  STL.64 [R1+0x30], R28 ;  /* 0x0000301c01007387 */ /* 0x000fe80000100a00 */
[----:B------:R2:W-:Y:S01]  /*19c0*/  STL.64 [R1+0x38], R30 ;  /* 0x0000381e01007387 */ /* 0x0005e20000100a00 */
[----:B------:R-:W-:-:S02]  /*19d0*/  WARPGROUP.DEPBAR.LE gsb0, 0x0 ;  /* 0x00008000000079c5 */ /* 0x000fc40000010000 */
[----:B------:R-:W-:-:S06]  /*19e0*/  WARPGROUP.ARRIVE ;  /* 0x00000000000079c5 */ /* 0x000fcc0000000000 */
[----:B------:R-:W-:Y:S03]  /*19f0*/  HGMMA.64x16x16.F32 R176, gdesc[UR12], RZ, !UPT, gsb0 ;  /* 0x002000000cb079f0 */ /* 0x000fe6000c0008ff */
[----:B------:R-:W-:Y:S02]  /*1a00*/  WARPGROUP.DEPBAR.LE gsb0, 0x0 ;  /* 0x00008000000079c5 */ /* 0x000fe40000010000 */
        /* <DEDUP_REMOVED lines=10> */
[----:B------:R-:W-:Y:S01]  /*1ab0*/  HGMMA.64x16x16.F32 R48, gdesc[UR28], RZ, !UPT, gsb0 ;  /* 0x002000001c3079f0 */ /* 0x000fe2000c0008ff */
[----:B------:R-:W-:Y:S01]  /*1ac0*/  UMOV UR28, UR4 ;  /* 0x00000004001c7c82 */ /* 0x000fe20008000000 */
[----:B------:R-:W-:Y:S01]  /*1ad0*/  UMOV UR29, 0xc0000010 ;  /* 0xc0000010001d7882 */ /* 0x000fe20000000000 */
[----:B------:R-:W-:Y:S01]  /*1ae0*/  UMOV UR24, UR28 ;  /* 0x0000001c00187c82 */ /* 0x000fe20008000000 */
        /* <DEDUP_REMOVED lines=26> */
[----:B------:R-:W-:Y:S02]  /*1c90*/  UIADD3 UR12, UR34, 0x200, URZ ;  /* 0x00000200220c7890 */ /* 0x000fe4000fffe03f */
[----:B------:R-:W-:Y:S01]  /*1ca0*/  UIADD3 UR34, UR34, 0x300, URZ ;  /* 0x0000030022227890 */ /* 0x000fe2000fffe03f */
[----:B------:R-:W-:Y:S02]  /*1cb0*/  WARPGROUP.DEPBAR.LE gsb0, 0x0 ;  /* 0x00008000000079c5 */ /* 0x000fe40000010000 */
[----:B------:R-:W-:-:S06]  /*1cc0*/  WARPGROUP.ARRIVE ;  /* 0x00000000000079c5 */ /* 0x000fcc0000000000 */
[----:B------:R-:W-:Y:S03]  /*1cd0*/  HGMMA.64x16x16.F32 R200, gdesc[UR4], RZ, !UPT, gsb0 ;  /* 0x0020000004c879f0 */ /* 0x000fe6000c0008ff */
[----:B------:R-:W-:Y:S02]  /*1ce0*/  WARPGROUP.DEPBAR.LE gsb0, 0x0 ;  /* 0x00008000000079c5 */ /* 0x000fe40000010000 */
[----:B--2---:R-:W-:-:S06]  /*1cf0*/  WARPGROUP.ARRIVE ;  /* 0x00000000000079c5 */ /* 0x004fcc0000000000 */
        /* <DEDUP_REMOVED lines=16> */
[----:B------:R-:W-:Y:S01]  /*1e00*/  WARPGROUP.ARRIVE ;  /* 0x00000000000079c5 */ /* 0x000fe20000000000 */
[----:B------:R-:W-:Y:S04]  /*1e10*/  STL.64 [R1], R24 ;  /* 0x0000001801007387 */ /* 0x000fe80000100a00 */
[----:B------:R-:W-:Y:S01]  /*1e20*/  STL.64 [R1+0x8], R26 ;  /* 0x0000081a01007387 */ /* 0x000fe20000100a00 */
[----:B------:R-:W-:Y:S03]  /*1e30*/  HGMMA.64x16x16.F32 R224, gdesc[UR8], RZ, !UPT, gsb0 ;  /* 0x0020000008e079f0 */ /* 0x000fe6000c0008ff */
        /* <DEDUP_REMOVED lines=35> */
[----:B--2---:R-:W-:-:S06]  /*2070*/  WARPGROUP.ARRIVE ;  /* 0x00000000000079c5 */ /* 0x004fcc0000000000 */
        /* <DEDUP_REMOVED lines=20> */
[----:B------:R-:W-:Y:S05]  /*21c0*/  @!P1 BRA `(.L_x_23) ;  /* 0x0000000c007c9947 */ /* 0x000fea0003800000 */
[----:B------:R-:W-:Y:S01]  /*21d0*/  UIADD3 UR34, UR37, 0x1, URZ ;  /* 0x0000000125227890 */ /* 0x000fe2000fffe03f */
[----:B------:R-:W-:Y:S02]  /*21e0*/  IMAD.MOV.U32 R4, RZ, RZ, R5 ;  /* 0x000000ffff047224 */ /* 0x000fe400078e0005 */
[----:B01----:R-:W-:Y:S01]  /*21f0*/  IMAD.U32 R3, RZ, RZ, UR37 ;  /* 0x00000025ff037e24 */ /* 0x003fe2000f8e00ff */
[----:B------:R-:W-:-:S04]  /*2200*/  UISETP.NE.AND UP0, UPT, UR34, 0xb, UPT ;  /* 0x0000000b2200788c */ /* 0x000fc8000bf05270 */
[----:B------:R-:W-:Y:S02]  /*2210*/  USEL UR4, URZ, 0x1, UP0 ;  /* 0x000000013f047887 */ /* 0x000fe40008000000 */
[----:B------:R-:W-:Y:S02]  /*2220*/  USEL UR34, UR34, URZ, UP0 ;  /* 0x0000003f22227287 */ /* 0x000fe40008000000 */
[----:B------:R-:W-:-:S06]  /*2230*/  ULOP3.LUT UR4, UR36, UR4, URZ, 0x3c, !UPT ;  /* 0x0000000424047292 */ /* 0x000fcc000f8e3c3f */
[----:B------:R-:W-:-:S07]  /*2240*/  IMAD.U32 R7, RZ, RZ, UR4 ;  /* 0x00000004ff077e24 */ /* 0x000fce000f8e00ff */
.L_x_30:
[----:B------:R-:W-:Y:S05]  /*2250*/  @!P0 BRA `(.L_x_24) ;  /* 0x0000000000048947 */ /* 0x000fea0003800000 */
[----:B------:R-:W-:Y:S01]  /*2260*/  BPT.TRAP 0x1 ;  /* 0x000000040000795c */ /* 0x000fe20000300000 */
.L_x_24:
[----:B------:R-:W-:Y:S01]  /*2270*/  ULEA UR4, UR34, UR42, 0x3 ;  /* 0x0000002a22047291 */ /* 0x000fe2000f8e183f */
[----:B------:R-:W-:-:S08]  /*2280*/  SHF.L.U32 R0, R7, 0x1f, RZ ;  /* 0x0000001f07007819 */ /* 0x000fd000000006ff */
[----:B------:R0:W1:Y:S01]  /*2290*/  SYNCS.PHASECHK.TRANS64.TRYWAIT P1, [UR4], R0 ;  /* 0x00000000ff0075a7 */ /* 0x0000620008020144 */
[----:B------:R-:W-:Y:S05]  /*22a0*/  @!P0 BRA `(.L_x_25) ;  /* 0x0000000000048947 */ /* 0x000fea0003800000 */
[----:B------:R-:W-:Y:S01]  /*22b0*/  BPT.TRAP 0x1 ;  /* 0x000000040000795c */ /* 0x000fe20000300000 */
.L_x_25:
[----:B-1----:R-:W-:Y:S05]  /*22c0*/  @P1 BRA `(.L_x_26) ;  /* 0x0000000000081947 */ /* 0x002fea0003800000 */
[----:B------:R-:W1:Y:S02]  /*22d0*/  SYNCS.PHASECHK.TRANS64.TRYWAIT P1, [UR4], R0 ;  /* 0x00000000ff0075a7 */ /* 0x000e640008020144 */
[----:B-1----:R-:W-:Y:S05]  /*22e0*/  @!P1 BRA `(.L_x_27) ;  /* 0x00000120006c9947 */ /* 0x002fea0003800000 */
.L_x_26:
[----:B------:R-:W-:Y:S04]  /*22f0*/  STL.64 [R1+0xa0], R222 ;  /* 0x0000a0de01007387 */ /* 0x000fe80000100a00 */
[----:B------:R-:W-:Y:S04]  /*2300*/  STL.64 [R1+0x98], R220 ;  /* 0x000098dc01007387 */ /* 0x000fe80000100a00 */
[----:B------:R-:W-:Y:S04]  /*2310*/  STL.64 [R1+0x90], R218 ;  /* 0x000090da01007387 */ /* 0x000fe80000100a00 */
[----:B------:R2:W-:Y:S04]  /*2320*/  STL.64 [R1+0x88], R216 ;  /* 0x000088d801007387 */ /* 0x0005e80000100a00 */
[----:B--2---:R-:W2:Y:S04]  /*2330*/  LDL.LU.64 R216, [R1+0x20] ;  /* 0x0000200001d87983 */ /* 0x004ea80000300a00 */
[----:B------:R-:W2:Y:S04]  /*2340*/  LDL.LU.64 R218, [R1+0x28] ;  /* 0x0000280001da7983 */ /* 0x000ea80000300a00 */
[----:B------:R-:W2:Y:S04]  /*2350*/  LDL.LU.64 R220, [R1+0x30] ;  /* 0x0000300001dc7983 */ /* 0x000ea80000300a00 */
[----:B------:R-:W2:Y:S01]  /*2360*/  LDL.LU.64 R222, [R1+0x38] ;  /* 0x0000380001de7983 */ /* 0x000ea20000300a00 */
[----:B------:R-:W-:-:S02]  /*2370*/  ULEA UR35, UR34, UR32, 0xa ;  /* 0x0000002022237291 */ /* 0x000fc4000f8e503f */
[----:B------:R-:W-:Y:S01]  /*2380*/  UIMAD UR6, UR34, 0xe0, UR33 ;  /* 0x000000e0220678a4 */ /* 0x000fe2000f8e0221 */
[----:B------:R-:W-:Y:S01]  /*2390*/  UMOV UR5, 0xc0000010 ;  /* 0xc000001000057882 */ /* 0x000fe20000000000 */
[----:B------:R-:W-:Y:S02]  /*23a0*/  UMOV UR7, 0xc0000010 ;  /* 0xc000001000077882 */ /* 0x000fe40000000000 */
[----:B------:R-:W-:Y:S01]  /*23b0*/  UIADD3 UR10, UR6, 0x20, URZ ;  /* 0x00000020060a7890 */ /* 0x000fe2000fffe03f */
[----:B------:R-:W-:Y:S01]  /*23c0*/  UMOV UR4, UR35 ;  /* 0x0000002300047c82 */ /* 0x000fe20008000000 */
        /* <DEDUP_REMOVED lines=15> */
[----:B--2---:R-:W-:-:S06]  /*24c0*/  WARPGROUP.ARRIVE ;  /* 0x00000000000079c5 */ /* 0x004fcc0000000000 */
[----:B------:R-:W-:Y:S03]  /*24d0*/  HGMMA.64x16x16.F32 R216, gdesc[UR4], R216, gsb0 ;  /* 0x0020000004d879f0 */ /* 0x000fe600080008d8 */
[----:B------:R-:W-:Y:S02]  /*24e0*/  WARPGROUP.DEPBAR.LE gsb0, 0x0 ;  /* 0x00008000000079c5 */ /* 0x000fe40000010000 */
[----:B------:R-:W-:Y:S01]  /*24f0*/  WARPGROUP.ARRIVE ;  /* 0x00000000000079c5 */ /* 0x000fe20000000000 */
[----:B------:R-:W-:Y:S01]  /*2500*/  UIADD3 UR26, UR6, 0xa0, URZ ;  /* 0x000000a0061a7890 */ /* 0x000fe2000fffe03f */
[----:B------:R2:W-:Y:S04]  /*2510*/  STL.64 [R1+0x20], R216 ;  /* 0x000020d801007387 */ /* 0x0005e80000100a00 */
[----:B------:R-:W-:Y:S01]  /*2520*/  HGMMA.64x16x16.F32 R208, gdesc[UR8], R208, gsb0 ;  /* 0x0020000008d079f0 */ /* 0x000fe200080008d0 */
[----:B------:R-:W-:Y:S01]  /*2530*/  UMOV UR24, UR4 ;  /* 0x0000000400187c82 */ /* 0x000fe20008000000 */
[----:B------:R-:W-:Y:S01]  /*2540*/  UMOV UR25, UR5 ;  /* 0x0000000500197c82 */ /* 0x000fe20008000000 */
[----:B------:R-:W-:Y:S01]  /*2550*/  UMOV UR27, 0xc0000010 ;  /* 0xc0000010001b7882 */ /* 0x000fe20000000000 */
[----:B------:R-:W-:Y:S01]  /*2560*/  UIADD3 UR30, UR6, 0xc0, URZ ;  /* 0x000000c0061e7890 */ /* 0x000fe2000fffe03f */
[----:B------:R3:W-:Y:S01]  /*2570*/  STL.64 [R1+0x28], R218 ;  /* 0x000028da01007387 */ /* 0x0007e20000100a00 */
[----:B------:R-:W-:Y:S01]  /*2580*/  UMOV UR28, UR4 ;  /* 0x00000004001c7c82 */ /* 0x000fe20008000000 */
[----:B------:R-:W-:Y:S01]  /*2590*/  UMOV UR29, UR5 ;  /* 0x00000005001d7c82 */ /* 0x000fe20008000000 */
[----:B------:R-:W-:Y:S01]  /*25a0*/  UMOV UR31, 0xc0000010 ;  /* 0xc0000010001f7882 */ /* 0x000fe20000000000 */
[----:B------:R-:W-:Y:S01]  /*25b0*/  UIADD3 UR8, UR35, 0x100, URZ ;  /* 0x0000010023087890 */ /* 0x000fe2000fffe03f */
[----:B------:R4:W-:Y:S04]  /*25c0*/  STL.64 [R1+0x30], R220 ;  /* 0x000030dc01007387 */ /* 0x0009e80000100a00 */
[----:B------:R0:W-:Y:S04]  /*25d0*/  STL.64 [R1+0x38], R222 ;  /* 0x000038de01007387 */ /* 0x0001e80000100a00 */
[----:B--2---:R-:W2:Y:S04]  /*25e0*/  LDL.LU.64 R216, [R1] ;  /* 0x0000000001d87983 */ /* 0x004ea80000300a00 */
[----:B---3--:R-:W2:Y:S04]  /*25f0*/  LDL.LU.64 R218, [R1+0x8] ;  /* 0x0000080001da7983 */ /* 0x008ea80000300a00 */
[----:B----4-:R-:W2:Y:S04]  /*2600*/  LDL.LU.64 R220, [R1+0x10] ;  /* 0x0000100001dc7983 */ /* 0x010ea80000300a00 */
[----:B0-----:R-:W2:Y:S01]  /*2610*/  LDL.LU.64 R222, [R1+0x18] ;  /* 0x0000180001de7983 */ /* 0x001ea20000300a00 */
[----:B------:R-:W-:-:S02]  /*2620*/  WARPGROUP.DEPBAR.LE gsb0, 0x0 ;  /* 0x00008000000079c5 */ /* 0x000fc40000010000 */
[----:B------:R-:W-:-:S06]  /*2630*/  WARPGROUP.ARRIVE ;  /* 0x00000000000079c5 */ /* 0x000fcc0000000000 */
[----:B------:R-:W-:Y:S03]  /*2640*/  HGMMA.64x16x16.F32 R176, gdesc[UR12], R176, gsb0 ;  /* 0x002000000cb079f0 */ /* 0x000fe600080008b0 */
[----:B------:R-:W-:Y:S02]  /*2650*/  WARPGROUP.DEPBAR.LE gsb0, 0x0 ;  /* 0x00008000000079c5 */ /* 0x000fe40000010000 */
        /* <DEDUP_REMOVED lines=10> */
[----:B------:R-:W-:Y:S01]  /*2700*/  HGMMA.64x16x16.F32 R48, gdesc[UR28], R48, gsb0 ;  /* 0x002000001c3079f0 */ /* 0x000fe20008000830 */
        /* <DEDUP_REMOVED lines=29> */
[----:B------:R-:W-:Y:S02]  /*28e0*/  UIADD3 UR12, UR35, 0x200, URZ ;  /* 0x00000200230c7890 */ /* 0x000fe4000fffe03f */
[----:B------:R-:W-:Y:S02]  /*28f0*/  WARPGROUP.DEPBAR.LE gsb0, 0x0 ;  /* 0x00008000000079c5 */ /* 0x000fe40000010000 */
[----:B------:R-:W-:-:S06]  /*2900*/  WARPGROUP.ARRIVE ;  /* 0x00000000000079c5 */ /* 0x000fcc0000000000 */
[----:B------:R-:W-:Y:S03]  /*2910*/  HGMMA.64x16x16.F32 R200, gdesc[UR8], R200, gsb0 ;  /* 0x0020000008c879f0 */ /* 0x000fe600080008c8 */
[----:B------:R-:W-:Y:S02]  /*2920*/  WARPGROUP.DEPBAR.LE gsb0, 0x0 ;  /* 0x00008000000079c5 */ /* 0x000fe40000010000 */
[----:B--2---:R-:W-:-:S06]  /*2930*/  WARPGROUP.ARRIVE ;  /* 0x00000000000079c5 */ /* 0x004fcc0000000000 */
[----:B------:R-:W-:Y:S01]  /*2940*/  HGMMA.64x16x16.F32 R216, gdesc[UR4], R216, gsb0 ;  /* 0x0020000004d879f0 */ /* 0x000fe200080008d8 */
[----:B------:R-:W-:Y:S01]  /*2950*/  UMOV UR4, UR12 ;  /* 0x0000000c00047c82 */ /* 0x000fe20008000000 */
[----:B------:R-:W-:Y:S01]  /*2960*/  UMOV UR5, 0xc0000010 ;  /* 0xc000001000057882 */ /* 0x000fe20000000000 */
[----:B------:R-:W-:Y:S02]  /*2970*/  WARPGROUP.DEPBAR.LE gsb0, 0x0 ;  /* 0x00008000000079c5 */ /* 0x000fe40000010000 */
[----:B------:R-:W-:Y:S01]  /*2980*/  WARPGROUP.ARRIVE ;  /* 0x00000000000079c5 */ /* 0x000fe20000000000 */
[----:B------:R-:W-:Y:S01]  /*2990*/  UMOV UR8, UR4 ;  /* 0x0000000400087c82 */ /* 0x000fe20008000000 */
[----:B------:R-:W-:Y:S01]  /*29a0*/  UMOV UR9, UR5 ;  /* 0x0000000500097c82 */ /* 0x000fe20008000000 */
[----:B------:R-:W-:Y:S01]  /*29b0*/  UMOV UR12, UR4 ;  /* 0x00000004000c7c82 */ /* 0x000fe20008000000 */
[----:B------:R-:W-:Y:S01]  /*29c0*/  UMOV UR13, UR5 ;  /* 0x00000005000d7c82 */ /* 0x000fe20008000000 */
[----:B------:R-:W-:Y:S01]  /*29d0*/  UMOV UR16, UR4 ;  /* 0x0000000400107c82 */ /* 0x000fe20008000000 */
[----:B------:R-:W-:Y:S01]  /*29e0*/  HGMMA.64x16x16.F32 R224, gdesc[UR4], R224, gsb0 ;  /* 0x0020000004e079f0 */ /* 0x000fe200080008e0 */
[----:B------:R-:W-:Y:S01]  /*29f0*/  UMOV UR17, UR5 ;  /* 0x0000000500117c82 */ /* 0x000fe20008000000 */
[----:B------:R-:W-:Y:S01]  /*2a00*/  UMOV UR20, UR4 ;  /* 0x0000000400147c82 */ /* 0x000fe20008000000 */
[----:B------:R-:W-:Y:S01]  /*2a10*/  UMOV UR21, UR5 ;  /* 0x0000000500157c82 */ /* 0x000fe20008000000 */
[----:B------:R-:W-:Y:S01]  /*2a20*/  UMOV UR24, UR4 ;  /* 0x0000000400187c82 */ /* 0x000fe20008000000 */
[----:B------:R-:W-:Y:S01]  /*2a30*/  UMOV UR25, UR5 ;  /* 0x0000000500197c82 */ /* 0x000fe20008000000 */
[----:B------:R-:W-:Y:S01]  /*2a40*/  UMOV UR28, UR4 ;  /* 0x00000004001c7c82 */ /* 0x000fe20008000000 */
[----:B------:R-:W-:Y:S01]  /*2a50*/  UMOV UR29, UR5 ;  /* 0x00000005001d7c82 */ /* 0x000fe20008000000 */
[----:B------:R-:W-:Y:S01]  /*2a60*/  UIADD3 UR35, UR35, 0x300, URZ ;  /* 0x0000030023237890 */ /* 0x000fe2000fffe03f */
[----:B------:R-:W-:Y:S04]  /*2a70*/  STL.64 [R1], R216 ;  /* 0x000000d801007387 */ /* 0x000fe80000100a00 */
[----:B------:R-:W-:Y:S04]  /*2a80*/  STL.64 [R1+0x8], R218 ;  /* 0x000008da01007387 */ /* 0x000fe80000100a00 */
[----:B------:R-:W-:Y:S04]  /*2a90*/  STL.64 [R1+0x10], R220 ;  /* 0x000010dc01007387 */ /* 0x000fe80000100a00 */
[----:B------:R0:W-:Y:S04]  /*2aa0*/  STL.64 [R1+0x18], R222 ;  /* 0x000018de01007387 */ /* 0x0001e80000100a00 */
[----:B0-----:R-:W2:Y:S04]  /*2ab0*/  LDL.LU.64 R222, [R1+0xa0] ;  /* 0x0000a00001de7983 */ /* 0x001ea80000300a00 */
[----:B------:R-:W2:Y:S04]  /*2ac0*/  LDL.LU.64 R220, [R1+0x98] ;  /* 0x0000980001dc7983 */ /* 0x000ea80000300a00 */
[----:B------:R-:W2:Y:S04]  /*2ad0*/  LDL.LU.64 R218, [R1+0x90] ;  /* 0x0000900001da7983 */ /* 0x000ea80000300a00 */
[----:B------:R-:W2:Y:S01]  /*2ae0*/  LDL.LU.64 R216, [R1+0x88] ;  /* 0x0000880001d87983 */ /* 0x000ea20000300a00 */
        /* <DEDUP_REMOVED lines=51> */
[----:B--2---:R-:W-:-:S06]  /*2e20*/  WARPGROUP.ARRIVE ;  /* 0x00000000000079c5 */ /* 0x004fcc0000000000 */
[----:B------:R-:W-:Y:S03]  /*2e30*/  HGMMA.64x16x16.F32 R216, gdesc[UR4], R216, gsb0 ;  /* 0x0020000004d879f0 */ /* 0x000fe600080008d8 */
[----:B------:R-:W-:Y:S02]  /*2e40*/  WARPGROUP.DEPBAR.LE gsb0, 0x0 ;  /* 0x00008000000079c5 */ /* 0x000fe40000010000 */
[----:B------:R-:W-:Y:S05]  /*2e50*/  @!P0 BRA `(.L_x_28) ;  /* 0x0000000000048947 */ /* 0x000fea0003800000 */
[----:B------:R-:W-:Y:S01]  /*2e60*/  BPT.TRAP 0x1 ;  /* 0x000000040000795c */ /* 0x000fe20000300000 */
.L_x_28:
[----:B-1----:R-:W2:Y:S01]  /*2e70*/  LDL R6, [R1+0x64] ;  /* 0x0000640001067983 */ /* 0x002ea20000100800 */
[----:B------:R-:W-:Y:S01]  /*2e80*/  ISETP.NE.AND P1, PT, R17, RZ, PT ;  /* 0x000000ff1100720c */ /* 0x000fe20003f25270 */
[----:B------:R-:W-:-:S12]  /*2e90*/  UISETP.GT.U32.AND UP0, UPT, UR38, 0x1, UPT ;  /* 0x000000012600788c */ /* 0x000fd8000bf04070 */
[----:B------:R-:W-:-:S05]  /*2ea0*/  @P1 LEA R0, R3, UR42, 0x3 ;  /* 0x0000002a03001c11 */ /* 0x000fca000f8e18ff */
[----:B------:R-:W-:-:S05]  /*2eb0*/  @P1 VIADD R0, R0, 0x58 ;  /* 0x0000005800001836 */ /* 0x000fca0000000000 */
[----:B--2---:R-:W-:-:S04]  /*2ec0*/  @P1 PRMT R0, R6, 0x654, R0 ;  /* 0x0000065406001816 */ /* 0x004fc80000000000 */
[----:B------:R0:W-:Y:S01]  /*2ed0*/  @P1 SYNCS.ARRIVE.TRANS64.RED.A1T0 RZ, [R0+URZ], RZ ;  /* 0x000000ff00ff19a7 */ /* 0x0001e2000810043f */
[----:B------:R-:W-:-:S13]  /*2ee0*/  PLOP3.LUT P1, PT, PT, PT, UP0, 0x80, 0x0 ;  /* 0x000000000000781c */ /* 0x000fda0003f2f008 */
[----:B0-----:R-:W-:Y:S05]  /*2ef0*/  @P1 BRA `(.L_x_29) ;  /* 0x0000000000041947 */ /* 0x001fea0003800000 */
[----:B------:R-:W-:Y:S01]  /*2f00*/  BPT.TRAP 0x1 ;  /* 0x000000040000795c */ /* 0x000fe20000300000 */
.L_x_29:
[----:B------:R-:W-:Y:S01]  /*2f10*/  UIADD3 UR34, UR34, 0x1, URZ ;  /* 0x0000000122227890 */ /* 0x000fe2000fffe03f */
[C---:B------:R-:W-:Y:S01]  /*2f20*/  ISETP.GT.AND P2, PT, R4.reuse, 0x1, PT ;  /* 0x000000010400780c */ /* 0x040fe20003f44270 */
[----:B------:R-:W-:Y:S02]  /*2f30*/  VIADD R3, R3, 0x1 ;  /* 0x0000000103037836 */ /* 0x000fe40000000000 */
[----:B------:R-:W-:Y:S01]  /*2f40*/  UISETP.NE.AND UP0, UPT, UR34, 0xb, UPT ;  /* 0x0000000b2200788c */ /* 0x000fe2000bf05270 */
[----:B------:R-:W-:Y:S02]  /*2f50*/  VIADD R4, R4, 0xffffffff ;  /* 0xffffffff04047836 */ /* 0x000fe40000000000 */
[C---:B------:R-:W-:Y:S01]  /*2f60*/  ISETP.NE.AND P1, PT, R3.reuse, 0xb, PT ;  /* 0x0000000b0300780c */ /* 0x040fe20003f25270 */
[----:B------:R-:W-:Y:S02]  /*2f70*/  USEL UR4, URZ, 0x1, UP0 ;  /* 0x000000013f047887 */ /* 0x000fe40008000000 */
[----:B------:R-:W-:Y:S01]  /*2f80*/  USEL UR34, UR34, URZ, UP0 ;  /* 0x0000003f22227287 */ /* 0x000fe20008000000 */
[----:B------:R-:W-:-:S03]  /*2f90*/  SEL R3, R3, RZ, P1 ;  /* 0x000000ff03037207 */ /* 0x000fc60000800000 */
[----:B------:R-:W-:Y:S01]  /*2fa0*/  LOP3.LUT R7, R7, UR4, RZ, 0x3c, !PT ;  /* 0x0000000407077c12 */ /* 0x000fe2000f8e3cff */
[----:B------:R-:W-:Y:S07]  /*2fb0*/  @P2 BRA `(.L_x_30) ;  /* 0xfffffff000a42947 */ /* 0x000fee000383ffff */
.L_x_23:
[----:B01----:R-:W0:Y:S02]  /*2fc0*/  LDC R0, c[0x0][0x28c] ;  /* 0x0000a300ff007b82 */ /* 0x003e240000000800 */
[----:B0-----:R-:W-:-:S13]  /*2fd0*/  ISETP.GE.AND P1, PT, R0, 0x1, PT ;  /* 0x000000010000780c */ /* 0x001fda0003f26270 */
[----:B------:R-:W-:Y:S05]  /*2fe0*/  @!P1 BRA `(.L_x_31) ;  /* 0x0000000000409947 */ /* 0x000fea0003800000 */
[----:B------:R-:W-:Y:S05]  /*2ff0*/  @!P0 BRA `(.L_x_32) ;  /* 0x0000000000048947 */ /* 0x000fea0003800000 */
[----:B------:R-:W-:Y:S01]  /*3000*/  BPT.TRAP 0x1 ;  /* 0x000000040000795c */ /* 0x000fe20000300000 */
.L_x_32:
[----:B------:R-:W2:Y:S01]  /*3010*/  LDL R3, [R1+0x64] ;  /* 0x0000640001037983 */ /* 0x000ea20000100800 */
[----:B------:R-:W-:Y:S01]  /*3020*/  ISETP.NE.AND P0, PT, R17, RZ, PT ;  /* 0x000000ff1100720c */ /* 0x000fe20003f05270 */
[----:B------:R-:W-:-:S12]  /*3030*/  UISETP.GT.U32.AND UP0, UPT, UR38, 0x1, UPT ;  /* 0x000000012600788c */ /* 0x000fd8000bf04070 */
[----:B------:R-:W-:-:S04]  /*3040*/  @P0 VIADD R0, R5, UR37 ;  /* 0x0000002505000c36 */ /* 0x000fc80008000000 */
[----:B------:R-:W-:-:S05]  /*3050*/  @P0 IMAD.WIDE.U32 R4, R0, -0x45d1745d, RZ ;  /* 0xba2e8ba300040825 */ /* 0x000fca00078e00ff */
[----:B------:R-:W-:-:S05]  /*3060*/  @P0 SHF.R.U32.HI R5, RZ, 0x3, R5 ;  /* 0x00000003ff050819 */ /* 0x000fca0000011605 */
[----:B------:R-:W-:-:S05]  /*3070*/  @P0 IMAD R0, R5, -0xb, R0 ;  /* 0xfffffff505000824 */ /* 0x000fca00078e0200 */
[----:B------:R-:W-:-:S05]  /*3080*/  @P0 LEA R0, R0, UR42, 0x3 ;  /* 0x0000002a00000c11 */ /* 0x000fca000f8e18ff */
[----:B------:R-:W-:-:S05]  /*3090*/  @P0 VIADD R0, R0, 0x58 ;  /* 0x0000005800000836 */ /* 0x000fca0000000000 */
[----:B--2---:R-:W-:-:S04]  /*30a0*/  @P0 PRMT R0, R3, 0x654, R0 ;  /* 0x0000065403000816 */ /* 0x004fc80000000000 */
[----:B------:R0:W-:Y:S01]  /*30b0*/  @P0 SYNCS.ARRIVE.TRANS64.RED.A1T0 RZ, [R0+URZ], RZ ;  /* 0x000000ff00ff09a7 */ /* 0x0001e2000810043f */
[----:B------:R-:W-:-:S13]  /*30c0*/  PLOP3.LUT P0, PT, PT, PT, UP0, 0x80, 0x0 ;  /* 0x000000000000781c */ /* 0x000fda0003f0f008 */
[----:B0-----:R-:W-:Y:S05]  /*30d0*/  @P0 BRA `(.L_x_31) ;  /* 0x0000000000040947 */ /* 0x001fea0003800000 */
[----:B------:R-:W-:Y:S01]  /*30e0*/  BPT.TRAP 0x1 ;  /* 0x000000040000795c */ /* 0x000fe20000300000 */
.L_x_31:
[----:B------:R-:W0:Y:S01]  /*30f0*/  S2R R6, SR_TID.X ;  /* 0x0000000000067919 */ /* 0x000e220000002100 */
[----:B------:R-:W-:Y:S02]  /*3100*/  UIMAD UR39, UR39, 0x70, URZ ;  /* 0x00000070272778a4 */ /* 0x000fe4000f8e023f */
[----:B------:R-:W-:Y:S01]  /*3110*/  USHF.R.S32.HI UR10, URZ, 0x1f, UR40 ;  /* 0x0000001f3f0a7899 */ /* 0x000fe20008011428 */
[----:B------:R-:W-:Y:S01]  /*3120*/  ULDC.64 UR8, c[0x0][0x5d0] ;  /* 0x0001740000087ab9 */ /* 0x000fe20000000a00 */
[----:B------:R-:W-:Y:S02]  /*3130*/  UIMAD.WIDE UR6, UR43, 0x200, URZ ;  /* 0x000002002b0678a5 */ /* 0x000fe4000f8e023f */
[----:B------:R-:W-:Y:S01]  /*3140*/  IMAD.U32 R237, RZ, RZ, UR39 ;  /* 0x00000027ffed7e24 */ /* 0x000fe2000f8e00ff */
[----:B------:R-:W-:Y:S02]  /*3150*/  UIMAD UR4, UR10, UR8, URZ ;  /* 0x000000080a0472a4 */ /* 0x000fe4000f8e023f */
[----:B------:R-:W-:Y:S01]  /*3160*/  IMAD.U32 R9, RZ, RZ, UR8 ;  /* 0x00000008ff097e24 */ /* 0x000fe2000f8e00ff */
[----:B------:R-:W-:-:S02]  /*3170*/  USHF.L.U32 UR43, UR43, 0x9, URZ ;  /* 0x000000092b2b7899 */ /* 0x000fc4000800063f */
[----:B------:R-:W-:Y:S01]  /*3180*/  UIMAD UR4, UR40, UR9, UR4 ;  /* 0x00000009280472a4 */ /* 0x000fe2000f8e0204 */
[----:B------:R-:W-:Y:S01]  /*3190*/  ULDC UR8, c[0x0][0x284] ;  /* 0x0000a10000087ab9 */ /* 0x000fe20000000800 */
[----:B------:R-:W-:Y:S02]  /*31a0*/  UIADD3 UR37, UR41, UR37, URZ ;  /* 0x0000002529257290 */ /* 0x000fe4000fffe03f */
[----:B------:R-:W-:Y:S02]  /*31b0*/  UISETP.GE.U32.AND UP2, UPT, UR41, 0xb, UPT ;  /* 0x0000000b2900788c */ /* 0x000fe4000bf46070 */
[----:B------:R-:W-:-:S04]  /*31c0*/  UISETP.GT.U32.AND UP1, UPT, UR37, 0xa, UPT ;  /* 0x0000000a2500788c */ /* 0x000fc8000bf24070 */
[----:B------:R-:W-:Y:S01]  /*31d0*/  UISETP.LT.U32.AND UP1, UPT, UR41, 0xb, UP1 ;  /* 0x0000000b2900788c */ /* 0x000fe20008f21070 */
[----:B0-----:R-:W-:Y:S01]  /*31e0*/  IMAD.SHL.U32 R236, R6, 0x2, RZ ;  /* 0x0000000206ec7824 */ /* 0x001fe200078e00ff */
[--C-:B------:R-:W-:Y:S02]  /*31f0*/  SHF.R.U32.HI R3, RZ, 0x7, R6.reuse ;  /* 0x00000007ff037819 */ /* 0x100fe40000011606 */
[----:B------:R-:W-:Y:S02]  /*3200*/  SHF.R.U32.HI R7, RZ, 0x2, R6 ;  /* 0x00000002ff077819 */ /* 0x000fe40000011606 */
[----:B------:R-:W-:Y:S02]  /*3210*/  LOP3.LUT R236, R237, 0x6, R236, 0xf8, !PT ;  /* 0x00000006edec7812 */ /* 0x000fe400078ef8ec */
[----:B------:R-:W-:Y:S02]  /*3220*/  LOP3.LUT R3, R3, 0x1, RZ, 0xc0, !PT ;  /* 0x0000000103037812 */ /* 0x000fe400078ec0ff */
[----:B------:R-:W-:-:S02]  /*3230*/  SHF.R.S32.HI R237, RZ, 0x1f, R236 ;  /* 0x0000001fffed7819 */ /* 0x000fc400000114ec */
[----:B------:R-:W-:Y:S01]  /*3240*/  LOP3.LUT R0, R6, 0x60, RZ, 0xc0, !PT ;  /* 0x0000006006007812 */ /* 0x000fe200078ec0ff */
[----:B------:R-:W-:Y:S01]  /*3250*/  IMAD.SHL.U32 R4, R3, 0x40, RZ ;  /* 0x0000004003047824 */ /* 0x000fe200078e00ff */
[----:B------:R-:W-:Y:S01]  /*3260*/  LOP3.LUT R7, R7, 0x7, RZ, 0xc0, !PT ;  /* 0x0000000707077812 */ /* 0x000fe200078ec0ff */
[----:B------:R-:W-:Y:S01]  /*3270*/  IMAD.WIDE.U32 R8, R9, UR40, R236 ;  /* 0x0000002809087c25 */ /* 0x000fe2000f8e00ec */
[----:B------:R-:W-:Y:S02]  /*3280*/  SHF.R.U32.HI R0, RZ, 0x1, R0 ;  /* 0x00000001ff007819 */ /* 0x000fe40000011600 */
[--C-:B------:R-:W-:Y:S01]  /*3290*/  LOP3.LUT R5, R4, 0x40, R7.reuse, 0xe2, !PT ;  /* 0x0000004004057812 */ /* 0x100fe200078ee207 */
[----:B------:R-:W-:Y:S01]  /*32a0*/  VIADD R9, R9, UR4 ;  /* 0x0000000409097c36 */ /* 0x000fe20008000000 */
[----:B------:R-:W-:Y:S01]  /*32b0*/  IADD3 R4, RZ, -R0, -R7 ;  /* 0x80000000ff047210 */ /* 0x000fe20007ffe807 */
[----:B------:R-:W-:Y:S01]  /*32c0*/  ULDC UR4, c[0x0][0x288] ;  /* 0x0000a20000047ab9 */ /* 0x000fe20000000800 */
[----:B------:R-:W-:Y:S01]  /*32d0*/  LOP3.LUT R13, R5, UR6, R0, 0xfe, !PT ;  /* 0x00000006050d7c12 */ /* 0x000fe2000f8efe00 */
[----:B------:R-:W-:Y:S01]  /*32e0*/  UISETP.GE.AND UP0, UPT, UR39, UR4, UPT ;  /* 0x000000042700728c */ /* 0x000fe2000bf06270 */
[----:B------:R-:W-:-:S02]  /*32f0*/  IMAD.U32 R0, RZ, RZ, UR8 ;  /* 0x00000008ff007e24 */ /* 0x000fc4000f8e00ff */
[----:B------:R-:W-:Y:S01]  /*3300*/  IMAD R3, R3, -0x40, R4 ;  /* 0xffffffc003037824 */ /* 0x000fe200078e0204 */
[----:B------:R-:W-:Y:S01]  /*3310*/  UISETP.GE.OR UP0, UPT, UR43, UR8, UP0 ;  /* 0x000000082b00728c */ /* 0x000fe20008706670 */
[----:B------:R0:W-:Y:S01]  /*3320*/  STL [R1+0x60], R13 ;  /* 0x0000600d01007387 */ /* 0x0001e20000100800 */
[----:B------:R-:W-:Y:S01]  /*3330*/  IMAD.MOV.U32 R4, RZ, RZ, -0x2 ;  /* 0xfffffffeff047424 */ /* 0x000fe200078e00ff */
[----:B------:R-:W-:Y:S01]  /*3340*/  USEL UR8, URZ, 0x1, !UP1 ;  /* 0x000000013f087887 */ /* 0x000fe2000c800000 */
[----:B------:R-:W-:Y:S01]  /*3350*/  IADD3 R3, R0, -UR43, R3 ;  /* 0x8000002b00037c10 */ /* 0x000fe2000fffe003 */
[----:B------:R-:W-:Y:S01]  /*3360*/  UMOV UR43, 0xffffffff ;  /* 0xffffffff002b7882 */ /* 0x000fe20000000000 */
[----:B------:R-:W-:Y:S01]  /*3370*/  LOP3.LUT R0, R6, 0x3, RZ, 0xc0, !PT ;  /* 0x0000000306007812 */ /* 0x000fe200078ec0ff */
[----:B------:R-:W-:Y:S01]  /*3380*/  ULOP3.LUT UR36, UR36, UR8, URZ, 0x3c, !UPT ;  /* 0x0000000824247292 */ /* 0x000fe2000f8e3c3f */
[----:B------:R-:W-:-:S03]  /*3390*/  PLOP3.LUT P0, PT, PT, PT, UP0, 0x80, 0x0 ;  /* 0x000000000000781c */ /* 0x000fc60003f0f008 */
[----:B------:R-:W-:Y:S01]  /*33a0*/  IMAD R0, R0, R4, UR4 ;  /* 0x0000000400007e24 */ /* 0x000fe2000f8e0204 */
[----:B------:R-:W-:-:S03]  /*33b0*/  UIMAD.WIDE.U32 UR4, UR37, -0x45d1745d, URZ ;  /* 0xba2e8ba3250478a5 */ /* 0x000fc6000f8e003f */
[----:B------:R-:W-:Y:S01]  /*33c0*/  VIADD R0, R0, -UR39 ;  /* 0x8000002700007c36 */ /* 0x000fe20008000000 */
[----:B------:R-:W-:-:S04]  /*33d0*/  USHF.R.U32.HI UR4, URZ, 0x3, UR5 ;  /* 0x000000033f047899 */ /* 0x000fc80008011605 */
[----:B------:R-:W-:Y:S02]  /*33e0*/  UIMAD UR37, UR4, -0xb, UR37 ;  /* 0xfffffff5042578a4 */ /* 0x000fe4000f8e0225 */
[----:B------:R-:W-:Y:S01]  /*33f0*/  @UP2 ULOP3.LUT UR36, UR36, 0x1, UR4, 0x78, !UPT ;  /* 0x0000000124242892 */ /* 0x000fe2000f8e7804 */
[----:B0-----:R-:W-:Y:S11]  /*3400*/  @P0 BRA `(.L_x_33) ;  /* 0x000000ec00a00947 */ /* 0x001ff60003800000 */
[----:B-----5:R-:W-:Y:S01]  /*3410*/  FSETP.NEU.AND P2, PT, R16, RZ, PT ;  /* 0x000000ff1000720b */ /* 0x020fe20003f4d000 */
[----:B------:R-:W-:Y:S01]  /*3420*/  ULDC.64 UR8, c[0x0][0x5c8] ;  /* 0x0001720000087ab9 */ /* 0x000fe20000000a00 */
[----:B------:R-:W-:Y:S01]  /*3430*/  ISETP.GT.AND P0, PT, R0, RZ, PT ;  /* 0x000000ff0000720c */ /* 0x000fe20003f04270 */
[----:B------:R-:W-:Y:S01]  /*3440*/  UIMAD UR4, UR7, UR8, URZ ;  /* 0x00000008070472a4 */ /* 0x000fe2000f8e023f */
[----:B------:R-:W-:Y:S01]  /*3450*/  IMAD.U32 R12, RZ, RZ, UR9 ;  /* 0x00000009ff0c7e24 */ /* 0x000fe2000f8e00ff */
[----:B------:R-:W-:Y:S01]  /*3460*/  BSSY B0, `(.L_x_33) ;  /* 0x0000ee2000007945 */ /* 0x000fe20003800000 */
[----:B------:R-:W-:Y:S01]  /*3470*/  IMAD.WIDE.U32 R8, R13, UR8, R8 ;  /* 0x000000080d087c25 */ /* 0x000fe2000f8e0008 */
[----:B------:R-:W-:-:S03]  /*3480*/  ISETP.GT.AND P1, PT, R3, RZ, P0 ;  /* 0x000000ff0300720c */ /* 0x000fc60000724270 */
[----:B------:R-:W-:-:S04]  /*3490*/  IMAD R12, R13, R12, UR4 ;  /* 0x000000040d0c7e24 */ /* 0x000fc8000f8e020c */
[----:B------:R-:W-:Y:S01]  /*34a0*/  IMAD.IADD R12, R9, 0x1, R12 ;  /* 0x00000001090c7824 */ /* 0x000fe200078e020c */
[----:B------:R-:W-:Y:S06]  /*34b0*/  @!P2 BRA `(.L_x_34) ;  /* 0x000000ac00e0a947 */ /* 0x000fec0003800000 */
[----:B------:R-:W0:Y:S01]  /*34c0*/  LDC.64 R4, c[0x0][0x5b0] ;  /* 0x00016c00ff047b82 */ /* 0x000e220000000a00 */
[----:B------:R-:W2:Y:S07]  /*34d0*/  LDL.LU R10, [R1+0x20] ;  /* 0x00002000010a7983 */ /* 0x000eae0000300800 */
[----:B------:R-:W1:Y:S08]  /*34e0*/  LDC.64 R6, c[0x0][0x5b8] ;  /* 0x00016e00ff067b82 */ /* 0x000e700000000a00 */
[----:B------:R-:W3:Y:S01]  /*34f0*/  LDC.64 R20, c[0x0][0x5a8] ;  /* 0x00016a00ff147b82 */ /* 0x000ee20000000a00 */
[----:B0-----:R-:W-:Y:S01]  /*3500*/  IMAD.MOV.U32 R11, RZ, RZ, R4 ;  /* 0x000000ffff0b7224 */ /* 0x001fe200078e0004 */
[----:B------:R0:W-:Y:S01]  /*3510*/  STL.64 [R1+0x40], R4 ;  /* 0x0000400401007387 */ /* 0x0001e20000100a00 */
[----:B------:R-:W-:-:S03]  /*3520*/  IMAD.MOV.U32 R23, RZ, RZ, R5 ;  /* 0x000000ffff177224 */ /* 0x000fc600078e0005 */
[----:B------:R-:W-:Y:S01]  /*3530*/  R2UR UR4, R11 ;  /* 0x000000000b0472ca */ /* 0x000fe200000e0000 */
[----:B-1----:R-:W-:Y:S01]  /*3540*/  IMAD.MOV.U32 R18, RZ, RZ, R6 ;  /* 0x000000ffff127224 */ /* 0x002fe200078e0006 */
[----:B------:R1:W-:Y:S01]  /*3550*/  STL [R1+0x58], R6 ;  /* 0x0000580601007387 */ /* 0x0003e20000100800 */
[----:B0-----:R-:W-:Y:S02]  /*3560*/  IMAD.MOV.U32 R5, RZ, RZ, R7 ;  /* 0x000000ffff057224 */ /* 0x001fe400078e0007 */
[----:B------:R-:W-:-:S08]  /*3570*/  IMAD R4, R18, UR10, RZ ;  /* 0x0000000a12047c24 */ /* 0x000fd0000f8e02ff */
[----:B------:R-:W-:Y:S01]  /*3580*/  UIMAD UR4, UR7, UR4, URZ ;  /* 0x00000004070472a4 */ /* 0x000fe2000f8e023f */
[----:B------:R-:W-:Y:S02]  /*3590*/  IMAD R22, R5, UR40, R4 ;  /* 0x0000002805167c24 */ /* 0x000fe4000f8e0204 */
[----:B-1----:R-:W-:-:S03]  /*35a0*/  IMAD.WIDE.U32 R6, R18, UR40, R236 ;  /* 0x0000002812067c25 */ /* 0x002fc6000f8e00ec */
[----:B------:R-:W-:Y:S01]  /*35b0*/  STL [R1+0x5c], R22 ;  /* 0x00005c1601007387 */ /* 0x000fe20000100800 */
[----:B------:R-:W-:Y:S02]  /*35c0*/  IMAD.IADD R233, R7, 0x1, R22 ;  /* 0x0000000107e97824 */ /* 0x000fe400078e0216 */
[----:B------:R-:W-:Y:S01]  /*35d0*/  IMAD.MOV.U32 R232, RZ, RZ, R6 ;  /* 0x000000ffffe87224 */ /* 0x000fe200078e0006 */
[----:B------:R3:W-:Y:S01]  /*35e0*/  STL.64 [R1+0x50], R6 ;  /* 0x0000500601007387 */ /* 0x0007e20000100a00 */
[C---:B------:R-:W-:Y:S01]  /*35f0*/  IMAD R15, R13.reuse, R23, UR4 ;  /* 0x000000040d0f7e24 */ /* 0x040fe2000f8e0217 */
[----:B------:R-:W-:Y:S01]  /*3600*/  ULDC.64 UR4, c[0x0][0x5c0] ;  /* 0x0001700000047ab9 */ /* 0x000fe20000000a00 */
[----:B------:R-:W-:Y:S01]  /*3610*/  IMAD.WIDE.U32 R4, R13, R11, R232 ;  /* 0x0000000b0d047225 */ /* 0x000fe200078e00e8 */
[----:B------:R0:W-:Y:S03]  /*3620*/  STL.64 [R1+0x48], R232 ;  /* 0x000048e801007387 */ /* 0x0001e60000100a00 */
[----:B------:R-:W-:Y:S01]  /*3630*/  IMAD.IADD R5, R5, 0x1, R15 ;  /* 0x0000000105057824 */ /* 0x000fe200078e020f */
[----:B------:R0:W-:Y:S01]  /*3640*/  STL [R1+0x68], R15 ;  /* 0x0000680f01007387 */ /* 0x0001e20000100800 */
[----:B---3--:R-:W-:-:S04]  /*3650*/  LEA R6, P2, R4, R20, 0x1 ;  /* 0x0000001404067211 */ /* 0x008fc800078408ff */
[----:B------:R-:W-:-:S05]  /*3660*/  LEA.HI.X R7, R4, R21, R5, 0x1, P2 ;  /* 0x0000001504077211 */ /* 0x000fca00010f0c05 */
[----:B------:R1:W3:Y:S01]  /*3670*/  @P1 LDG.E.LTC128B.U16 R14, desc[UR44][R6.64] ;  /* 0x0000002c060e1981 */ /* 0x0002e2000c1e1520 */
[----:B------:R-:W-:-:S04]  /*3680*/  IMAD.WIDE.U32 R4, R13, R11, R236 ;  /* 0x0000000b0d047225 */ /* 0x000fc800078e00ec */
[----:B------:R-:W-:Y:S01]  /*3690*/  IMAD.IADD R5, R15, 0x1, R5 ;  /* 0x000000010f057824 */ /* 0x000fe200078e0205 */
[----:B-1----:R-:W-:Y:S01]  /*36a0*/  LEA R6, P2, R8, UR4, 0x1 ;  /* 0x0000000408067c11 */ /* 0x002fe2000f8408ff */
[----:B---3--:R-:W-:-:S05]  /*36b0*/  HADD2.F32 R7, -RZ, R14.H0_H0 ;  /* 0x2000000eff077230 */ /* 0x008fca0000004100 */
[----:B------:R-:W-:-:S04]  /*36c0*/  FMUL R7, R7, R16 ;  /* 0x0000001007077220 */ /* 0x000fc80000400000 */
[----:B--2---:R-:W-:Y:S01]  /*36d0*/  FFMA R9, R10, R2, R7 ;  /* 0x000000020a097223 */ /* 0x004fe20000000007 */
[----:B------:R-:W-:Y:S01]  /*36e0*/  LEA.HI.X R7, R8, UR5, R12, 0x1, P2 ;  /* 0x0000000508077c11 */ /* 0x000fe200090f0c0c */
[----:B------:R-:W-:Y:S01]  /*36f0*/  IMAD.WIDE.U32 R10, R18, UR40, R4 ;  /* 0x00000028120a7c25 */ /* 0x000fe2000f8e0004 */
[----:B------:R-:W2:Y:S01]  /*3700*/  LDL R12, [R1+0x40] ;  /* 0x00004000010c7983 */ /* 0x000ea20000100800 */
[----:B------:R-:W-:Y:S01]  /*3710*/  ISETP.GT.AND P3, PT, R0, 0x1, PT ;  /* 0x000000010000780c */ /* 0x000fe20003f64270 */
[----:B------:R-:W-:Y:S01]  /*3720*/  BSSY B1, `(.L_x_35) ;  /* 0x000000c000017945 */ /* 0x000fe20003800000 */
[----:B------:R-:W-:Y:S01]  /*3730*/  F2FP.F16.F32.PACK_AB R5, RZ, R9 ;  /* 0x00000009ff05723e */ /* 0x000fe200000000ff */
[----:B------:R-:W-:Y:S01]  /*3740*/  IMAD.IADD R8, R22, 0x1, R11 ;  /* 0x0000000116087824 */ /* 0x000fe200078e020b */
[----:B------:R-:W-:Y:S02]  /*3750*/  ISETP.GT.AND P2, PT, R3, RZ, P3 ;  /* 0x000000ff0300720c */ /* 0x000fe40001f44270 */
[----:B------:R-:W-:-:S02]  /*3760*/  PRMT R9, R5, 0x7610, R9 ;  /* 0x0000761005097816 */ /* 0x000fc40000000009 */
[----:B------:R-:W-:-:S03]  /*3770*/  LEA R4, P4, R10, R20, 0x1 ;  /* 0x000000140a047211 */ /* 0x000fc600078808ff */
[----:B------:R0:W-:Y:S01]  /*3780*/  @P1 STG.E.U16 desc[UR44][R6.64], R9 ;  /* 0x0000000906001986 */ /* 0x0001e2000c10152c */
[----:B------:R-:W-:Y:S02]  /*3790*/  LEA.HI.X R5, R10, R21, R8, 0x1, P4 ;  /* 0x000000150a057211 */ /* 0x000fe400020f0c08 */
[C---:B--2---:R-:W-:Y:S01]  /*37a0*/  SHF.L.U64.HI R235, R12.reuse, 0x3, R23 ;  /* 0x000000030ceb7819 */ /* 0x044fe20000010217 */
[----:B------:R-:W-:Y:S02]  /*37b0*/  IMAD.SHL.U32 R234, R12, 0x8, RZ ;  /* 0x000000080cea7824 */ /* 0x000fe400078e00ff */
[----:B0-----:R-:W-:Y:S05]  /*37c0*/  @!P2 BRA `(.L_x_36) ;  /* 0x000000000004a947 */ /* 0x001fea0003800000 */
[----:B------:R0:W5:Y:S02]  /*37d0*/  LDG.E.LTC128B.U16 R14, desc[UR44][R4.64+0x2] ;  /* 0x0000022c040e7981 */ /* 0x000164000c1e1520 */
.L_x_36:
[----:B------:R-:W-:Y:S05]  /*37e0*/  BSYNC B1 ;  /* 0x0000000000017941 */ /* 0x000fea0003800000 */
.L_x_35:
[----:B------:R0:W-:Y:S04]  /*37f0*/  STL.64 [R1+0x88], R4 ;  /* 0x0000880401007387 */ /* 0x0001e80000100a00 */
[----:B------:R-:W2:Y:S04]  /*3800*/  LDL R10, [R1+0x24] ;  /* 0x00002400010a7983 */ /* 0x000ea80000100800 */
[----:B0-----:R-:W3:Y:S01]  /*3810*/  LDL.64 R4, [R1+0x50] ;  /* 0x0000500001047983 */ /* 0x001ee20000100a00 */
[----:B-----5:R-:W-:Y:S02]  /*3820*/  HADD2.F32 R8, -RZ, R14.H0_H0 ;  /* 0x2000000eff087230 */ /* 0x020fe40000004100 */
[----:B------:R-:W-:Y:S01]  /*3830*/  IMAD.WIDE.U32 R12, R13, R12, R234 ;  /* 0x0000000c0d0c7225 */ /* 0x000fe200078e00ea */
[----:B------:R-:W-:Y:S01]  /*3840*/  ISETP.GT.AND P1, PT, R3, 0x8, P0 ;  /* 0x000000080300780c */ /* 0x000fe20000724270 */
[----:B------:R-:W4:Y:S02]  /*3850*/  LDL.LU R19, [R1+0x28] ;  /* 0x0000280001137983 */ /* 0x000f240000300800 */
[----:B------:R-:W-:Y:S01]  /*3860*/  FMUL R8, R8, R16 ;  /* 0x0000001008087220 */ /* 0x000fe20000400000 */
[----:B------:R-:W-:-:S03]  /*3870*/  IMAD.IADD R15, R15, 0x1, R13 ;  /* 0x000000010f0f7824 */ /* 0x000fc600078e020d */
[----:B--2---:R-:W-:Y:S01]  /*3880*/  FFMA R10, R10, R2, R8 ;  /* 0x000000020a0a7223 */ /* 0x004fe20000000008 */
[----:B---3--:R-:W-:-:S04]  /*3890*/  IADD3 R9, P4, R4, R12, RZ ;  /* 0x0000000c04097210 */ /* 0x008fc80007f9e0ff */
[----:B------:R-:W-:Y:S01]  /*38a0*/  F2FP.F16.F32.PACK_AB R10, RZ, R10 ;  /* 0x0000000aff0a723e */ /* 0x000fe200000000ff */
[----:B------:R-:W5:Y:S01]  /*38b0*/  LDL.LU.64 R4, [R1+0x88] ;  /* 0x0000880001047983 */ /* 0x000f620000300a00 */
[----:B------:R-:W-:Y:S01]  /*38c0*/  IMAD.X R11, R15, 0x1, R233, P4 ;  /* 0x000000010f0b7824 */ /* 0x000fe200020e06e9 */
[----:B------:R-:W-:-:S04]  /*38d0*/  LEA R8, P4, R9, R20, 0x1 ;  /* 0x0000001409087211 */ /* 0x000fc800078808ff */
[----:B------:R-:W-:Y:S01]  /*38e0*/  LEA.HI.X R9, R9, R21, R11, 0x1, P4 ;  /* 0x0000001509097211 */ /* 0x000fe200020f0c0b */
[----:B------:R0:W-:Y:S04]  /*38f0*/  @P2 STG.E.U16 desc[UR44][R6.64+0x2], R10 ;  /* 0x0000020a06002986 */ /* 0x0001e8000c10152c */
[----:B------:R1:W2:Y:S01]  /*3900*/  @P1 LDG.E.LTC128B.U16 R14, desc[UR44][R8.64] ;  /* 0x0000002c080e1981 */ /* 0x0002a2000c1e1520 */
[----:B0-----:R-:W-:-:S05]  /*3910*/  IADD3 R10, P2, R236, R12, RZ ;  /* 0x0000000cec0a7210 */ /* 0x001fca0007f5e0ff */
[----:B------:R-:W-:Y:S02]  /*3920*/  IMAD.X R11, R237, 0x1, R15, P2 ;  /* 0x00000001ed0b7824 */ /* 0x000fe400010e060f */
[----:B------:R-:W-:-:S04]  /*3930*/  IMAD.WIDE.U32 R10, R18, UR40, R10 ;  /* 0x00000028120a7c25 */ /* 0x000fc8000f8e000a */
[----:B-1----:R-:W-:Y:S01]  /*3940*/  IMAD.IADD R9, R22, 0x1, R11 ;  /* 0x0000000116097824 */ /* 0x002fe200078e020b */
[----:B------:R-:W-:Y:S01]  /*3950*/  ISETP.GT.AND P5, PT, R3, 0x8, P3 ;  /* 0x000000080300780c */ /* 0x000fe20001fa4270 */
[----:B------:R-:W-:Y:S01]  /*3960*/  BSSY B1, `(.L_x_37) ;  /* 0x0000013000017945 */ /* 0x000fe20003800000 */
[----:B--2---:R-:W-:-:S05]  /*3970*/  HADD2.F32 R8, -RZ, R14.H0_H0 ;  /* 0x2000000eff087230 */ /* 0x004fca0000004100 */
[----:B------:R-:W-:Y:S01]  /*3980*/  FMUL R18, R8, R16 ;  /* 0x0000001008127220 */ /* 0x000fe20000400000 */
[----:B------:R-:W-:-:S04]  /*3990*/  LEA R8, P2, R10, R20, 0x1 ;  /* 0x000000140a087211 */ /* 0x000fc800078408ff */
[----:B------:R-:W-:Y:S01]  /*39a0*/  LEA.HI.X R9, R10, R21, R9, 0x1, P2 ;  /* 0x000000150a097211 */ /* 0x000fe200010f0c09 */
[----:B------:R-:W-:Y:S02]  /*39b0*/  IMAD.U32 R10, RZ, RZ, UR8 ;  /* 0x00000008ff0a7e24 */ /* 0x000fe4000f8e00ff */
[----:B----4-:R-:W-:Y:S01]  /*39c0*/  FFMA R11, R19, R2, R18 ;  /* 0x00000002130b7223 */ /* 0x010fe20000000012 */
[----:B------:R-:W-:Y:S02]  /*39d0*/  IMAD.U32 R19, RZ, RZ, UR8 ;  /* 0x00000008ff137e24 */ /* 0x000fe4000f8e00ff */
[----:B------:R-:W-:Y:S02]  /*39e0*/  IMAD.U32 R18, RZ, RZ, UR9 ;  /* 0x00000009ff127e24 */ /* 0x000fe4000f8e00ff */
[----:B------:R-:W-:Y:S01]  /*39f0*/  IMAD.SHL.U32 R232, R10, 0x10, RZ ;  /* 0x000000100ae87824 */ /* 0x000fe200078e00ff */
[----:B------:R-:W-:Y:S02]  /*3a00*/  F2FP.F16.F32.PACK_AB R11, RZ, R11 ;  /* 0x0000000bff0b723e */ /* 0x000fe400000000ff */
[----:B------:R-:W-:-:S02]  /*3a10*/  SHF.L.U64.HI R22, R19, 0x4, R18 ;  /* 0x0000000413167819 */ /* 0x000fc40000010212 */
[----:B------:R-:W-:Y:S02]  /*3a20*/  IADD3 R10, P2, R232, R6, RZ ;  /* 0x00000006e80a7210 */ /* 0x000fe40007f5e0ff */
[----:B------:R-:W-:-:S03]  /*3a30*/  PRMT R18, R11, 0x7610, R18 ;  /* 0x000076100b127816 */ /* 0x000fc60000000012 */
[----:B------:R-:W-:Y:S01]  /*3a40*/  IMAD.X R11, R22, 0x1, R7, P2 ;  /* 0x00000001160b7824 */ /* 0x000fe200010e0607 */
[----:B------:R0:W-:Y:S04]  /*3a50*/  STL [R1+0x20], R22 ;  /* 0x0000201601007387 */ /* 0x0001e80000100800 */
[----:B------:R0:W-:Y:S01]  /*3a60*/  @P1 STG.E.U16 desc[UR44][R10.64], R18 ;  /* 0x000000120a001986 */ /* 0x0001e2000c10152c */
[----:B------:R-:W-:Y:S05]  /*3a70*/  @!P5 BRA `(.L_x_38) ;  /* 0x000000000004d947 */ /* 0x000fea0003800000 */
[----:B------:R1:W5:Y:S02]  /*3a80*/  LDG.E.LTC128B.U16 R14, desc[UR44][R8.64+0x2] ;  /* 0x0000022c080e7981 */ /* 0x000364000c1e1520 */
.L_x_38:
[----:B------:R-:W-:Y:S05]  /*3a90*/  BSYNC B1 ;  /* 0x0000000000017941 */ /* 0x000fea0003800000 */
.L_x_37:
[----:B------:R-:W2:Y:S01]  /*3aa0*/  LDL.LU R19, [R1+0x2c] ;  /* 0x00002c0001137983 */ /* 0x000ea20000300800 */
[----:B0----5:R-:W-:Y:S01]  /*3ab0*/  HADD2.F32 R18, -RZ, R14.H0_H0 ;  /* 0x2000000eff127230 */ /* 0x021fe20000004100 */
[----:B------:R-:W-:Y:S01]  /*3ac0*/  ISETP.GT.AND P2, PT, R0, 0x8, PT ;  /* 0x000000080000780c */ /* 0x000fe20003f44270 */
[----:B------:R-:W-:Y:S03]  /*3ad0*/  BSSY B1, `(.L_x_39) ;  /* 0x0000008000017945 */ /* 0x000fe60003800000 */
[----:B------:R-:W-:Y:S01]  /*3ae0*/  FMUL R18, R18, R16 ;  /* 0x0000001012127220 */ /* 0x000fe20000400000 */
[----:B------:R-:W-:-:S03]  /*3af0*/  ISETP.GT.AND P4, PT, R3, RZ, P2 ;  /* 0x000000ff0300720c */ /* 0x000fc60001784270 */
[----:B--2---:R-:W-:-:S05]  /*3b00*/  FFMA R18, R19, R2, R18 ;  /* 0x0000000213127223 */ /* 0x004fca0000000012 */
[----:B------:R-:W-:-:S05]  /*3b10*/  F2FP.F16.F32.PACK_AB R18, RZ, R18 ;  /* 0x00000012ff12723e */ /* 0x000fca00000000ff */
[----:B------:R0:W-:Y:S01]  /*3b20*/  @P5 STG.E.U16 desc[UR44][R10.64+0x2], R18 ;  /* 0x000002120a005986 */ /* 0x0001e2000c10152c */
[----:B------:R-:W-:Y:S05]  /*3b30*/  @!P4 BRA `(.L_x_40) ;  /* 0x000000000004c947 */ /* 0x000fea0003800000 */
[----:B------:R2:W5:Y:S02]  /*3b40*/  LDG.E.LTC128B.U16 R14, desc[UR44][R4.64+0x10] ;  /* 0x0000102c040e7981 */ /* 0x000564000c1e1520 */
.L_x_40:
[----:B------:R-:W-:Y:S05]  /*3b50*/  BSYNC B1 ;  /* 0x0000000000017941 */ /* 0x000fea0003800000 */
.L_x_39:
[----:B------:R-:W3:Y:S01]  /*3b60*/  LDL.LU R19, [R1+0x30] ;  /* 0x0000300001137983 */ /* 0x000ee20000300800 */
[----:B0----5:R-:W-:Y:S01]  /*3b70*/  HADD2.F32 R18, -RZ, R14.H0_H0 ;  /* 0x2000000eff127230 */ /* 0x021fe20000004100 */
[----:B------:R-:W-:Y:S01]  /*3b80*/  ISETP.GT.AND P1, PT, R0, 0x9, PT ;  /* 0x000000090000780c */ /* 0x000fe20003f24270 */
[----:B------:R-:W-:Y:S03]  /*3b90*/  BSSY B1, `(.L_x_41) ;  /* 0x0000008000017945 */ /* 0x000fe60003800000 */
[----:B------:R-:W-:Y:S01]  /*3ba0*/  FMUL R18, R18, R16 ;  /* 0x0000001012127220 */ /* 0x000fe20000400000 */
[----:B------:R-:W-:-:S03]  /*3bb0*/  ISETP.GT.AND P5, PT, R3, RZ, P1 ;  /* 0x000000ff0300720c */ /* 0x000fc60000fa4270 */
[----:B---3--:R-:W-:-:S05]  /*3bc0*/  FFMA R18, R19, R2, R18 ;  /* 0x0000000213127223 */ /* 0x008fca0000000012 */
[----:B------:R-:W-:-:S05]  /*3bd0*/  F2FP.F16.F32.PACK_AB R18, RZ, R18 ;  /* 0x00000012ff12723e */ /* 0x000fca00000000ff */
[----:B------:R0:W-:Y:S01]  /*3be0*/  @P4 STG.E.U16 desc[UR44][R6.64+0x10], R18 ;  /* 0x0000101206004986 */ /* 0x0001e2000c10152c */
[----:B------:R-:W-:Y:S05]  /*3bf0*/  @!P5 BRA `(.L_x_42) ;  /* 0x000000000004d947 */ /* 0x000fea0003800000 */
[----:B------:R3:W5:Y:S02]  /*3c00*/  LDG.E.LTC128B.U16 R14, desc[UR44][R4.64+0x12] ;  /* 0x0000122c040e7981 */ /* 0x000764000c1e1520 */
.L_x_42:
[----:B------:R-:W-:Y:S05]  /*3c10*/  BSYNC B1 ;  /* 0x0000000000017941 */ /* 0x000fea0003800000 */
.L_x_41:
[----:B------:R-:W4:Y:S01]  /*3c20*/  LDL.LU R19, [R1+0x34] ;  /* 0x0000340001137983 */ /* 0x000f220000300800 */
[----:B0----5:R-:W-:Y:S01]  /*3c30*/  HADD2.F32 R18, -RZ, R14.H0_H0 ;  /* 0x2000000eff127230 */ /* 0x021fe20000004100 */
[----:B------:R-:W-:Y:S01]  /*3c40*/  ISETP.GT.AND P4, PT, R3, 0x8, P2 ;  /* 0x000000080300780c */ /* 0x000fe20001784270 */
[----:B------:R-:W-:Y:S03]  /*3c50*/  BSSY B1, `(.L_x_43) ;  /* 0x0000007000017945 */ /* 0x000fe60003800000 */
[----:B------:R-:W-:-:S04]  /*3c60*/  FMUL R18, R18, R16 ;  /* 0x0000001012127220 */ /* 0x000fc80000400000 */
[----:B----4-:R-:W-:-:S05]  /*3c70*/  FFMA R18, R19, R2, R18 ;  /* 0x0000000213127223 */ /* 0x010fca0000000012 */
[----:B------:R-:W-:-:S05]  /*3c80*/  F2FP.F16.F32.PACK_AB R18, RZ, R18 ;  /* 0x00000012ff12723e */ /* 0x000fca00000000ff */
[----:B------:R0:W-:Y:S01]  /*3c90*/  @P5 STG.E.U16 desc[UR44][R6.64+0x12], R18 ;  /* 0x0000121206005986 */ /* 0x0001e2000c10152c */
[----:B------:R-:W-:Y:S05]  /*3ca0*/  @!P4 BRA `(.L_x_44) ;  /* 0x000000000004c947 */ /* 0x000fea0003800000 */
[----:B------:R4:W5:Y:S02]  /*3cb0*/  LDG.E.LTC128B.U16 R14, desc[UR44][R8.64+0x10] ;  /* 0x0000102c080e7981 */ /* 0x000964000c1e1520 */
.L_x_44:
[----:B------:R-:W-:Y:S05]  /*3cc0*/  BSYNC B1 ;  /* 0x0000000000017941 */ /* 0x000fea0003800000 */
.L_x_43:
[----:B------:R-:W2:Y:S01]  /*3cd0*/  LDL.LU R19, [R1+0x38] ;  /* 0x0000380001137983 */ /* 0x000ea20000300800 */
[----:B0----5:R-:W-:Y:S01]  /*3ce0*/  HADD2.F32 R18, -RZ, R14.H0_H0 ;  /* 0x2000000eff127230 */ /* 0x021fe20000004100 */
[----:B------:R-:W-:Y:S01]  /*3cf0*/  ISETP.GT.AND P5, PT, R3, 0x8, P1 ;  /* 0x000000080300780c */ /* 0x000fe20000fa4270 */
[----:B------:R-:W-:Y:S03]  /*3d00*/  BSSY B1, `(.L_x_45) ;  /* 0x0000007000017945 */ /* 0x000fe60003800000 */
[----:B------:R-:W-:-:S04]  /*3d10*/  FMUL R18, R18, R16 ;  /* 0x0000001012127220 */ /* 0x000fc80000400000 */
[----:B--2---:R-:W-:-:S05]  /*3d20*/  FFMA R18, R19, R2, R18 ;  /* 0x0000000213127223 */ /* 0x004fca0000000012 */
[----:B------:R-:W-:-:S05]  /*3d30*/  F2FP.F16.F32.PACK_AB R18, RZ, R18 ;  /* 0x00000012ff12723e */ /* 0x000fca00000000ff */
[----:B------:R0:W-:Y:S01]  /*3d40*/  @P4 STG.E.U16 desc[UR44][R10.64+0x10], R18 ;  /* 0x000010120a004986 */ /* 0x0001e2000c10152c */
[----:B------:R-:W-:Y:S05]  /*3d50*/  @!P5 BRA `(.L_x_46) ;  /* 0x000000000004d947 */ /* 0x000fea0003800000 */
[----:B------:R2:W5:Y:S02]  /*3d60*/  LDG.E.LTC128B.U16 R14, desc[UR44][R8.64+0x12] ;  /* 0x0000122c080e7981 */ /* 0x000564000c1e1520 */
.L_x_46:
[----:B------:R-:W-:Y:S05]  /*3d70*/  BSYNC B1 ;  /* 0x0000000000017941 */ /* 0x000fea0003800000 */
.L_x_45:
[----:B------:R-:W3:Y:S04]  /*3d80*/  LDL.LU R233, [R1+0x3c] ;  /* 0x00003c0001e97983 */ /* 0x000ee80000300800 */
[----:B------:R1:W-:Y:S04]  /*3d90*/  STL.64 [R1+0xa0], R8 ;  /* 0x0000a00801007387 */ /* 0x0003e80000100a00 */
[----:B-12-4-:R-:W2:Y:S04]  /*3da0*/  LDL.64 R8, [R1+0x48] ;  /* 0x0000480001087983 */ /* 0x016ea80000100a00 */
[----:B------:R-:W4:Y:S04]  /*3db0*/  LDL.LU R19, [R1] ;  /* 0x0000000001137983 */ /* 0x000f280000300800 */
[----:B------:R-:W-:Y:S04]  /*3dc0*/  STL.64 [R1+0x98], R6 ;  /* 0x0000980601007387 */ /* 0x000fe80000100a00 */
[----:B------:R1:W-:Y:S04]  /*3dd0*/  STL [R1+0x90], R0 ;  /* 0x0000900001007387 */ /* 0x0003e80000100800 */
[----:B-1----:R-:W2:Y:S01]  /*3de0*/  LDL R0, [R1+0x40] ;  /* 0x0000400001007983 */ /* 0x002ea20000100800 */
[----:B------:R-:W-:-:S02]  /*3df0*/  IMAD.MOV.U32 R13, RZ, RZ, R15 ;  /* 0x000000ffff0d7224 */ /* 0x000fc400078e000f */
[----:B0----5:R-:W-:Y:S01]  /*3e00*/  HADD2.F32 R18, -RZ, R14.H0_H0 ;  /* 0x2000000eff127230 */ /* 0x021fe20000004100 */
[----:B------:R2:W-:Y:S01]  /*3e10*/  STL.64 [R1+0x88], R4 ;  /* 0x0000880401007387 */ /* 0x0005e20000100a00 */
[----:B------:R-:W-:-:S03]  /*3e20*/  IMAD R23, R23, 0x78, RZ ;  /* 0x0000007817177824 */ /* 0x000fc600078e02ff */
[----:B------:R-:W-:Y:S01]  /*3e30*/  FMUL R18, R18, R16 ;  /* 0x0000001012127220 */ /* 0x000fe20000400000 */
[----:B------:R-:W-:-:S03]  /*3e40*/  ISETP.GT.AND P4, PT, R3, 0x80, P0 ;  /* 0x000000800300780c */ /* 0x000fc60000784270 */
[----:B---3--:R-:W-:-:S05]  /*3e50*/  FFMA R18, R233, R2, R18 ;  /* 0x00000002e9127223 */ /* 0x008fca0000000012 */
[----:B------:R-:W-:Y:S01]  /*3e60*/  F2FP.F16.F32.PACK_AB R18, RZ, R18 ;  /* 0x00000012ff12723e */ /* 0x000fe200000000ff */
[----:B--2---:R-:W-:Y:S02]  /*3e70*/  IMAD.WIDE.U32 R4, R0, 0x78, R12 ;  /* 0x0000007800047825 */ /* 0x004fe400078e000c */
[----:B------:R-:W2:Y:S02]  /*3e80*/  LDL.64 R12, [R1+0x50] ;  /* 0x00005000010c7983 */ /* 0x000ea40000100a00 */
[----:B------:R-:W-:Y:S02]  /*3e90*/  IMAD.IADD R6, R5, 0x1, R23 ;  /* 0x0000000105067824 */ /* 0x000fe400078e0217 */
[----:B------:R0:W-:Y:S04]  /*3ea0*/  @P5 STG.E.U16 desc[UR44][R10.64+0x12], R18 ;  /* 0x000012120a005986 */ /* 0x0001e8000c10152c */
[----:B------:R-:W-:Y:S04]  /*3eb0*/  STL [R1+0x44], R23 ;  /* 0x0000441701007387 */ /* 0x000fe80000100800 */
[----:B------:R1:W-:Y:S01]  /*3ec0*/  STL [R1+0x30], R6 ;  /* 0x0000300601007387 */ /* 0x0003e20000100800 */
[----:B0-----:R-:W-:-:S02]  /*3ed0*/  PRMT R18, R14, 0x7610, R18 ;  /* 0x000076100e127816 */ /* 0x001fc40000000012 */
[----:B--2---:R-:W-:-:S05]  /*3ee0*/  IADD3 R13, P5, R12, R4, RZ ;  /* 0x000000040c0d7210 */ /* 0x004fca0007fbe0ff */
[----:B------:R-:W-:Y:S01]  /*3ef0*/  IMAD.X R15, R6, 0x1, R9, P5 ;  /* 0x00000001060f7824 */ /* 0x000fe200028e0609 */
[C---:B------:R-:W-:Y:S01]  /*3f00*/  LEA R12, P5, R13.reuse, R20, 0x1 ;  /* 0x000000140d0c7211 */ /* 0x040fe200078a08ff */
[----:B------:R-:W5:Y:S03]  /*3f10*/  LDL.LU.64 R8, [R1+0xa0] ;  /* 0x0000a00001087983 */ /* 0x000f660000300a00 */
[----:B------:R-:W-:Y:S02]  /*3f20*/  LEA.HI.X R13, R13, R21, R15, 0x1, P5 ;  /* 0x000000150d0d7211 */ /* 0x000fe400028f0c0f */
[----:B------:R-:W2:Y:S04]  /*3f30*/  LDL R15, [R1+0x60] ;  /* 0x00006000010f7983 */ /* 0x000ea80000100800 */
[----:B------:R0:W3:Y:S02]  /*3f40*/  @P4 LDG.E.LTC128B.U16 R18, desc[UR44][R12.64] ;  /* 0x0000002c0c124981 */ /* 0x0000e4000c1e1520 */
[----:B0-----:R-:W-:-:S04]  /*3f50*/  IMAD.U32 R13, RZ, RZ, UR8 ;  /* 0x00000008ff0d7e24 */ /* 0x001fc8000f8e00ff */
[----:B-1----:R-:W-:-:S04]  /*3f60*/  IMAD.WIDE.U32 R6, R13, 0xf0, R10 ;  /* 0x000000f00d067825 */ /* 0x002fc800078e000a */
[----:B------:R-:W-:Y:S01]  /*3f70*/  @P4 IMAD.MOV.U32 R232, RZ, RZ, R6 ;  /* 0x000000ffffe84224 */ /* 0x000fe200078e0006 */
[----:B------:R0:W-:Y:S01]  /*3f80*/  STL.64 [R1+0x28], R6 ;  /* 0x0000280601007387 */ /* 0x0001e20000100a00 */
[----:B---3--:R-:W-:-:S05]  /*3f90*/  HADD2.F32 R12, -RZ, R18.H0_H0 ;  /* 0x20000012ff0c7230 */ /* 0x008fca0000004100 */
[----:B------:R-:W-:-:S04]  /*3fa0*/  FMUL R12, R12, R16 ;  /* 0x000000100c0c7220 */ /* 0x000fc80000400000 */
[----:B----4-:R-:W-:Y:S01]  /*3fb0*/  FFMA R12, R19, R2, R12 ;  /* 0x00000002130c7223 */ /* 0x010fe2000000000c */
[----:B------:R-:W-:-:S04]  /*3fc0*/  IMAD.U32 R19, RZ, RZ, UR9 ;  /* 0x00000009ff137e24 */ /* 0x000fc8000f8e00ff */
[----:B------:R-:W-:Y:S01]  /*3fd0*/  IMAD R19, R19, 0xf0, RZ ;  /* 0x000000f013137824 */ /* 0x000fe200078e02ff */
[----:B------:R-:W-:-:S03]  /*3fe0*/  F2FP.F16.F32.PACK_AB R12, RZ, R12 ;  /* 0x0000000cff0c723e */ /* 0x000fc600000000ff */
[----:B------:R-:W-:Y:S02]  /*3ff0*/  IMAD.IADD R233, R7, 0x1, R19 ;  /* 0x0000000107e97824 */ /* 0x000fe400078e0213 */
[----:B0-----:R0:W5:Y:S04]  /*4000*/  LDL.LU.64 R6, [R1+0x98] ;  /* 0x0000980001067983 */ /* 0x0011680000300a00 */
[----:B------:R1:W-:Y:S02]  /*4010*/  @P4 STG.E.U16 desc[UR44][R232.64], R12 ;  /* 0x0000000ce8004986 */ /* 0x0003e4000c10152c */
[----:B-1----:R-:W-:-:S04]  /*4020*/  IMAD.WIDE.U32 R12, R0, 0x78, R234 ;  /* 0x00000078000c7825 */ /* 0x002fc800078e00ea */
[----:B------:R-:W-:Y:S01]  /*4030*/  IMAD.IADD R23, R23, 0x1, R13 ;  /* 0x0000000117177824 */ /* 0x000fe200078e020d */
[----:B------:R2:W-:Y:S01]  /*4040*/  STL.64 [R1+0x78], R12 ;  /* 0x0000780c01007387 */ /* 0x0005e20000100a00 */
[----:B------:R-:W-:-:S04]  /*4050*/  IMAD.MOV.U32 R22, RZ, RZ, R12 ;  /* 0x000000ffff167224 */ /* 0x000fc800078e000c */
[----:B--2---:R-:W-:Y:S02]  /*4060*/  IMAD.WIDE.U32 R12, R15, R0, R22 ;  /* 0x000000000f0c7225 */ /* 0x004fe400078e0016 */
[----:B------:R0:W5:Y:S01]  /*4070*/  LDL.LU R0, [R1+0x90] ;  /* 0x0000900001007983 */ /* 0x0001620000300800 */
[----:B------:R-:W-:-:S03]  /*4080*/  IADD3 R14, P4, R236, R12, RZ ;  /* 0x0000000cec0e7210 */ /* 0x000fc60007f9e0ff */
[----:B------:R-:W2:Y:S04]  /*4090*/  LDL R15, [R1+0x68] ;  /* 0x00006800010f7983 */ /* 0x000ea80000100800 */
[----:B------:R-:W3:Y:S01]  /*40a0*/  LDL R12, [R1+0x58] ;  /* 0x00005800010c7983 */ /* 0x000ee20000100800 */
[----:B--2---:R-:W-:-:S03]  /*40b0*/  IADD3.X R15, R237, R15, R13, P4, !PT ;  /* 0x0000000fed0f7210 */ /* 0x004fc600027fe40d */
[----:B------:R-:W2:Y:S01]  /*40c0*/  LDL R13, [R1+0x5c] ;  /* 0x00005c00010d7983 */ /* 0x000ea20000100800 */
[----:B---3--:R-:W-:-:S03]  /*40d0*/  IMAD.WIDE.U32 R14, R12, UR40, R14 ;  /* 0x000000280c0e7c25 */ /* 0x008fc6000f8e000e */
[----:B------:R-:W-:Y:S01]  /*40e0*/  LEA R12, P4, R14, R20, 0x1 ;  /* 0x000000140e0c7211 */ /* 0x000fe200078808ff */
[----:B------:R-:W-:Y:S01]  /*40f0*/  BSSY B1, `(.L_x_47) ;  /* 0x0000009000017945 */ /* 0x000fe20003800000 */
[----:B--2---:R-:W-:-:S05]  /*4100*/  IMAD.IADD R13, R13, 0x1, R15 ;  /* 0x000000010d0d7824 */ /* 0x004fca00078e020f */
[----:B------:R-:W-:Y:S02]  /*4110*/  LEA.HI.X R13, R14, R21, R13, 0x1, P4 ;  /* 0x000000150e0d7211 */ /* 0x000fe400020f0c0d */
[----:B------:R-:W-:Y:S02]  /*4120*/  IADD3 R14, P5, R234, R4, RZ ;  /* 0x00000004ea0e7210 */ /* 0x000fe40007fbe0ff */
[----:B------:R0:W5:Y:S04]  /*4130*/  LDL.LU.64 R4, [R1+0x88] ;  /* 0x0000880001047983 */ /* 0x0001680000300a00 */
[----:B------:R0:W-:Y:S01]  /*4140*/  STL [R1], R14 ;  /* 0x0000000e01007387 */ /* 0x0001e20000100800 */
[----:B------:R-:W-:-:S13]  /*4150*/  ISETP.GT.AND P4, PT, R3, 0x80, P3 ;  /* 0x000000800300780c */ /* 0x000fda0001f84270 */
[----:B0-----:R-:W-:Y:S05]  /*4160*/  @!P4 BRA `(.L_x_48) ;  /* 0x000000000004c947 */ /* 0x001fea0003800000 */
[----:B------:R0:W5:Y:S02]  /*4170*/  LDG.E.LTC128B.U16 R18, desc[UR44][R12.64+0x2] ;  /* 0x0000022c0c127981 */ /* 0x000164000c1e1520 */
.L_x_48:
[----:B------:R-:W-:Y:S05]  /*4180*/  BSYNC B1 ;  /* 0x0000000000017941 */ /* 0x000fea0003800000 */
.L_x_47:
[----:B------:R-:W2:Y:S04]  /*4190*/  LDL R15, [R1+0x4] ;  /* 0x00000400010f7983 */ /* 0x000ea80000100800 */
[----:B------:R0:W-:Y:S04]  /*41a0*/  STL.64 [R1+0xa0], R12 ;  /* 0x0000a00c01007387 */ /* 0x0001e80000100a00 */
[----:B0-----:R-:W3:Y:S04]  /*41b0*/  LDL.64 R12, [R1] ;  /* 0x00000000010c7983 */ /* 0x001ee80000100a00 */
[----:B-----5:R0:W-:Y:S04]  /*41c0*/  STL.64 [R1+0x98], R8 ;  /* 0x0000980801007387 */ /* 0x0201e80000100a00 */
[----:B0-----:R-:W4:Y:S04]  /*41d0*/  LDL.64 R8, [R1+0x48] ;  /* 0x0000480001087983 */ /* 0x001f280000100a00 */
[----:B------:R0:W-:Y:S04]  /*41e0*/  STL.64 [R1+0x90], R6 ;  /* 0x0000900601007387 */ /* 0x0001e80000100a00 */
[----:B0-----:R0:W2:Y:S01]  /*41f0*/  LDL.64 R6, [R1] ;  /* 0x0000000001067983 */ /* 0x0010a20000100a00 */
[----:B------:R-:W-:-:S05]  /*4200*/  HADD2.F32 R14, -RZ, R18.H0_H0 ;  /* 0x20000012ff0e7230 */ /* 0x000fca0000004100 */
[----:B------:R-:W-:Y:S01]  /*4210*/  FMUL R14, R14, R16 ;  /* 0x000000100e0e7220 */ /* 0x000fe20000400000 */
[----:B--2---:R-:W2:Y:S04]  /*4220*/  LDL.LU R7, [R1+0x30] ;  /* 0x0000300001077983 */ /* 0x004ea80000300800 */
[----:B------:R1:W-:Y:S02]  /*4230*/  STL.64 [R1+0x88], R4 ;  /* 0x0000880401007387 */ /* 0x0003e40000100a00 */
[----:B-1----:R-:W-:Y:S02]  /*4240*/  FFMA R5, R15, R2, R14 ;  /* 0x000000020f057223 */ /* 0x002fe4000000000e */
[----:B------:R-:W4:Y:S01]  /*4250*/  LDL.64 R14, [R1+0x50] ;  /* 0x00005000010e7983 */ /* 0x000f220000100a00 */
[----:B---3--:R-:W-:-:S03]  /*4260*/  IMAD.MOV.U32 R6, RZ, RZ, R12 ;  /* 0x000000ffff067224 */ /* 0x008fc600078e000c */
[----:B------:R0:W5:Y:S01]  /*4270*/  LDL.LU.64 R12, [R1+0xa0] ;  /* 0x0000a000010c7983 */ /* 0x0001620000300a00 */
[----:B------:R-:W-:Y:S01]  /*4280*/  BSSY B1, `(.L_x_49) ;  /* 0x0000019000017945 */ /* 0x000fe20003800000 */
[----:B--2---:R-:W-:-:S05]  /*4290*/  IMAD.X R7, R7, 0x1, R235, P5 ;  /* 0x0000000107077824 */ /* 0x004fca00028e06eb */
[----:B------:R1:W-:Y:S01]  /*42a0*/  STL [R1+0x4], R7 ;  /* 0x0000040701007387 */ /* 0x0003e20000100800 */
[----:B----4-:R-:W-:-:S05]  /*42b0*/  IADD3 R14, P5, R6, R14, RZ ;  /* 0x0000000e060e7210 */ /* 0x010fca0007fbe0ff */
[----:B------:R-:W-:Y:S01]  /*42c0*/  IMAD.X R15, R7, 0x1, R9, P5 ;  /* 0x00000001070f7824 */ /* 0x000fe200028e0609 */
[C---:B------:R-:W-:Y:S01]  /*42d0*/  LEA R6, P5, R14.reuse, R20, 0x1 ;  /* 0x000000140e067211 */ /* 0x040fe200078a08ff */
[----:B------:R0:W5:Y:S03]  /*42e0*/  LDL.LU.64 R8, [R1+0x98] ;  /* 0x0000980001087983 */ /* 0x0001660000300a00 */
[----:B-1----:R-:W-:Y:S01]  /*42f0*/  LEA.HI.X R7, R14, R21, R15, 0x1, P5 ;  /* 0x000000150e077211 */ /* 0x002fe200028f0c0f */
[----:B------:R-:W-:Y:S01]  /*4300*/  IMAD.U32 R15, RZ, RZ, UR8 ;  /* 0x00000008ff0f7e24 */ /* 0x000fe2000f8e00ff */
[----:B------:R-:W-:-:S03]  /*4310*/  F2FP.F16.F32.PACK_AB R14, RZ, R5 ;  /* 0x00000005ff0e723e */ /* 0x000fc600000000ff */
[----:B------:R-:W-:Y:S01]  /*4320*/  IMAD.WIDE.U32 R4, R15, 0xf0, R10 ;  /* 0x000000f00f047825 */ /* 0x000fe200078e000a */
[----:B------:R1:W-:Y:S03]  /*4330*/  STL.64 [R1+0x38], R6 ;  /* 0x0000380601007387 */ /* 0x0003e60000100a00 */
[----:B------:R-:W-:Y:S01]  /*4340*/  IMAD.IADD R15, R19, 0x1, R5 ;  /* 0x00000001130f7824 */ /* 0x000fe200078e0205 */
[----:B------:R-:W-:Y:S01]  /*4350*/  PRMT R19, R14, 0x7610, R19 ;  /* 0x000076100e137816 */ /* 0x000fe20000000013 */
[----:B------:R-:W-:Y:S01]  /*4360*/  IMAD.MOV.U32 R14, RZ, RZ, R4 ;  /* 0x000000ffff0e7224 */ /* 0x000fe200078e0004 */
[----:B-1----:R0:W5:Y:S01]  /*4370*/  LDL.LU.64 R6, [R1+0x90] ;  /* 0x0000900001067983 */ /* 0x0021620000300a00 */
[----:B------:R-:W-:-:S03]  /*4380*/  ISETP.GT.AND P5, PT, R3, 0x88, P0 ;  /* 0x000000880300780c */ /* 0x000fc600007a4270 */
[----:B------:R1:W-:Y:S04]  /*4390*/  STL.64 [R1+0x30], R4 ;  /* 0x0000300401007387 */ /* 0x0003e80000100a00 */
[----:B------:R0:W-:Y:S04]  /*43a0*/  @P4 STG.E.U16 desc[UR44][R14.64+0x2], R19 ;  /* 0x000002130e004986 */ /* 0x0001e8000c10152c */
[----:B-1----:R0:W5:Y:S04]  /*43b0*/  LDL.LU.64 R4, [R1+0x88] ;  /* 0x0000880001047983 */ /* 0x0021680000300a00 */
[----:B------:R0:W-:Y:S01]  /*43c0*/  STL.S16 [R1+0x84], R18 ;  /* 0x0000841201007387 */ /* 0x0001e20000100600 */
[----:B------:R-:W-:Y:S05]  /*43d0*/  @!P5 BRA `(.L_x_50) ;  /* 0x00000000000cd947 */ /* 0x000fea0003800000 */
[----:B0-----:R-:W2:Y:S04]  /*43e0*/  LDL.LU.64 R18, [R1+0x38] ;  /* 0x0000380001127983 */ /* 0x001ea80000300a00 */
[----:B--2---:R-:W2:Y:S04]  /*43f0*/  LDG.E.LTC128B.U16 R18, desc[UR44][R18.64] ;  /* 0x0000002c12127981 */ /* 0x004ea8000c1e1520 */
[----:B--2---:R1:W-:Y:S02]  /*4400*/  STL [R1+0x84], R18 ;  /* 0x0000841201007387 */ /* 0x0043e40000100800 */
.L_x_50:
[----:B------:R-:W-:Y:S05]  /*4410*/  BSYNC B1 ;  /* 0x0000000000017941 */ /* 0x000fea0003800000 */
.L_x_49:
[----:B-----5:R2:W-:Y:S04]  /*4420*/  STL.64 [R1+0xa8], R12 ;  /* 0x0000a80c01007387 */ /* 0x0205e80000100a00 */
[----:B--2---:R-:W2:Y:S04]  /*4430*/  LDL.64 R12, [R1+0x28] ;  /* 0x00002800010c7983 */ /* 0x004ea80000100a00 */
[----:B------:R3:W-:Y:S04]  /*4440*/  STL.64 [R1+0xa0], R10 ;  /* 0x0000a00a01007387 */ /* 0x0007e80000100a00 */
[----:B---3--:R-:W3:Y:S04]  /*4450*/  LDL.LU R10, [R1+0x8] ;  /* 0x00000800010a7983 */ /* 0x008ee80000300800 */
[----:B------:R4:W-:Y:S04]  /*4460*/  STL.64 [R1+0x98], R8 ;  /* 0x0000980801007387 */ /* 0x0009e80000100a00 */
[----:B----4-:R-:W4:Y:S04]  /*4470*/  LDL.LU.64 R8, [R1+0x78] ;  /* 0x0000780001087983 */ /* 0x010f280000300a00 */
[----:B0-----:R-:W4:Y:S04]  /*4480*/  LDL R19, [R1+0x60] ;  /* 0x0000600001137983 */ /* 0x001f280000100800 */
[----:B------:R0:W-:Y:S04]  /*4490*/  STL.64 [R1+0x90], R6 ;  /* 0x0000900601007387 */ /* 0x0001e80000100a00 */
[----:B0-----:R-:W4:Y:S04]  /*44a0*/  LDL R6, [R1+0x68] ;  /* 0x0000680001067983 */ /* 0x001f280000100800 */
[----:B------:R-:W4:Y:S04]  /*44b0*/  LDL R7, [R1+0x58] ;  /* 0x0000580001077983 */ /* 0x000f280000100800 */
[----:B------:R0:W-:Y:S04]  /*44c0*/  STL [R1+0x8c], R4 ;  /* 0x00008c0401007387 */ /* 0x0001e80000100800 */
[----:B0-----:R-:W1:Y:S01]  /*44d0*/  LDL.LU R4, [R1+0x84] ;  /* 0x0000840001047983 */ /* 0x001e620000300800 */
[----:B------:R-:W-:-:S03]  /*44e0*/  IMAD.U32 R11, RZ, RZ, UR8 ;  /* 0x00000008ff0b7e24 */ /* 0x000fc6000f8e00ff */
[----:B------:R-:W-:Y:S01]  /*44f0*/  STL [R1+0x88], R0 ;  /* 0x0000880001007387 */ /* 0x000fe20000100800 */
[----:B------:R-:W-:Y:S02]  /*4500*/  IMAD.SHL.U32 R11, R11, 0x10, RZ ;  /* 0x000000100b0b7824 */ /* 0x000fe400078e00ff */
[----:B-1----:R-:W-:-:S05]  /*4510*/  HADD2.F32 R18, -RZ, R4.H0_H0 ;  /* 0x20000004ff127230 */ /* 0x002fca0000004100 */
[----:B------:R-:W-:-:S04]  /*4520*/  FMUL R18, R18, R16 ;  /* 0x0000001012127220 */ /* 0x000fc80000400000 */
[----:B---3--:R-:W-:Y:S01]  /*4530*/  FFMA R18, R10, R2, R18 ;  /* 0x000000020a127223 */ /* 0x008fe20000000012 */
[----:B--2---:R-:W-:Y:S02]  /*4540*/  IADD3 R10, P4, R11, R12, RZ ;  /* 0x0000000c0b0a7210 */ /* 0x004fe40007f9e0ff */
[----:B------:R0:W5:Y:S02]  /*4550*/  LDL.LU.64 R12, [R1+0xa8] ;  /* 0x0000a800010c7983 */ /* 0x0001640000300a00 */
[----:B------:R-:W-:Y:S02]  /*4560*/  F2FP.F16.F32.PACK_AB R18, RZ, R18 ;  /* 0x00000012ff12723e */ /* 0x000fe400000000ff */
[----:B------:R-:W2:Y:S02]  /*4570*/  LDL R11, [R1+0x20] ;  /* 0x00002000010b7983 */ /* 0x000ea40000100800 */
[----:B--2---:R-:W-:-:S05]  /*4580*/  IMAD.X R11, R233, 0x1, R11, P4 ;  /* 0x00000001e90b7824 */ /* 0x004fca00020e060b */
[----:B------:R-:W-:Y:S04]  /*4590*/  STL.64 [R1+0x70], R10 ;  /* 0x0000700a01007387 */ /* 0x000fe80000100a00 */
[----:B------:R1:W-:Y:S04]  /*45a0*/  @P5 STG.E.U16 desc[UR44][R10.64], R18 ;  /* 0x000000120a005986 */ /* 0x0003e8000c10152c */
[----:B-1----:R0:W5:Y:S04]  /*45b0*/  LDL.LU.64 R10, [R1+0xa0] ;  /* 0x0000a000010a7983 */ /* 0x0021680000300a00 */
[----:B------:R-:W2:Y:S01]  /*45c0*/  LDL R18, [R1+0x40] ;  /* 0x0000400001127983 */ /* 0x000ea20000100800 */
[----:B----4-:R-:W-:-:S05]  /*45d0*/  IADD3 R8, P4, R234, R8, RZ ;  /* 0x00000008ea087210 */ /* 0x010fca0007f9e0ff */
[----:B------:R-:W-:-:S05]  /*45e0*/  IMAD.X R9, R23, 0x1, R235, P4 ;  /* 0x0000000117097824 */ /* 0x000fca00020e06eb */
[----:B------:R1:W-:Y:S01]  /*45f0*/  STL.64 [R1+0x78], R8 ;  /* 0x0000780801007387 */ /* 0x0003e20000100a00 */
[----:B--2---:R-:W-:-:S03]  /*4600*/  IMAD.WIDE.U32 R18, R19, R18, R8 ;  /* 0x0000001213127225 */ /* 0x004fc600078e0008 */
[----:B-1----:R0:W5:Y:S01]  /*4610*/  LDL.LU.64 R8, [R1+0x98] ;  /* 0x0000980001087983 */ /* 0x0021620000300a00 */
[----:B------:R-:W-:-:S04]  /*4620*/  IADD3 R18, P4, R236, R18, RZ ;  /* 0x00000012ec127210 */ /* 0x000fc80007f9e0ff */
[----:B------:R-:W-:-:S03]  /*4630*/  IADD3.X R19, R237, R6, R19, P4, !PT ;  /* 0x00000006ed137210 */ /* 0x000fc600027fe413 */
[----:B------:R-:W-:-:S03]  /*4640*/  IMAD.WIDE.U32 R6, R7, UR40, R18 ;  /* 0x0000002807067c25 */ /* 0x000fc6000f8e0012 */
[----:B------:R-:W2:Y:S01]  /*4650*/  LDL R19, [R1+0x5c] ;  /* 0x00005c0001137983 */ /* 0x000ea20000100800 */
[----:B------:R-:W-:Y:S02]  /*4660*/  PRMT R0, R4, 0x7610, R0 ;  /* 0x0000761004007816 */ /* 0x000fe40000000000 */
[----:B------:R-:W-:Y:S02]  /*4670*/  LEA R18, P4, R6, R20, 0x1 ;  /* 0x0000001406127211 */ /* 0x000fe400078808ff */
[----:B------:R-:W-:Y:S01]  /*4680*/  ISETP.GT.AND P5, PT, R3, 0x88, P3 ;  /* 0x000000880300780c */ /* 0x000fe20001fa4270 */
[----:B--2---:R-:W-:-:S05]  /*4690*/  IMAD.IADD R19, R19, 0x1, R7 ;  /* 0x0000000113137824 */ /* 0x004fca00078e0207 */
[----:B------:R-:W-:Y:S02]  /*46a0*/  LEA.HI.X R19, R6, R21, R19, 0x1, P4 ;  /* 0x0000001506137211 */ /* 0x000fe400020f0c13 */
[----:B------:R0:W5:Y:S04]  /*46b0*/  LDL.LU.64 R6, [R1+0x90] ;  /* 0x0000900001067983 */ /* 0x0001680000300a00 */
[----:B------:R0:W5:Y:S04]  /*46c0*/  LDL.LU R4, [R1+0x8c] ;  /* 0x00008c0001047983 */ /* 0x0001680000300800 */
[----:B------:R1:W-:Y:S04]  /*46d0*/  STL.S16 [R1+0x38], R0 ;  /* 0x0000380001007387 */ /* 0x0003e80000100600 */
[----:B-1----:R0:W5:Y:S01]  /*46e0*/  LDL.LU R0, [R1+0x88] ;  /* 0x0000880001007983 */ /* 0x0021620000300800 */
[----:B------:R-:W-:Y:S04]  /*46f0*/  BSSY B1, `(.L_x_51) ;  /* 0x0000006000017945 */ /* 0x000fe80003800000 */
[----:B------:R-:W-:Y:S05]  /*4700*/  @!P5 BRA `(.L_x_52) ;  /* 0x000000000010d947 */ /* 0x000fea0003800000 */
[----:B-----5:R1:W-:Y:S04]  /*4710*/  STL [R1+0x88], R0 ;  /* 0x0000880001007387 */ /* 0x0203e80000100800 */
[----:B-1----:R-:W2:Y:S04]  /*4720*/  LDG.E.LTC128B.U16 R0, desc[UR44][R18.64+0x2] ;  /* 0x0000022c12007981 */ /* 0x002ea8000c1e1520 */
[----:B--2---:R1:W-:Y:S04]  /*4730*/  STL [R1+0x38], R0 ;  /* 0x0000380001007387 */ /* 0x0043e80000100800 */
[----:B-1----:R1:W5:Y:S02]  /*4740*/  LDL.LU R0, [R1+0x88] ;  /* 0x0000880001007983 */ /* 0x0023640000300800 */
.L_x_52:
[----:B------:R-:W-:Y:S05]  /*4750*/  BSYNC B1 ;  /* 0x0000000000017941 */ /* 0x000fea0003800000 */
.L_x_51:
[----:B-----5:R2:W-:Y:S04]  /*4760*/  STL.64 [R1+0xb0], R12 ;  /* 0x0000b00c01007387 */ /* 0x0205e80000100a00 */
[----:B--2---:R-:W2:Y:S04]  /*4770*/  LDL.64 R12, [R1+0x30] ;  /* 0x00003000010c7983 */ /* 0x004ea80000100a00 */
[----:B------:R3:W-:Y:S04]  /*4780*/  STL [R1+0xa8], R10 ;  /* 0x0000a80a01007387 */ /* 0x0007e80000100800 */
[----:B---3--:R-:W3:Y:S04]  /*4790*/  LDL.LU R10, [R1+0xc] ;  /* 0x00000c00010a7983 */ /* 0x008ee80000300800 */
[----:B------:R-:W-:Y:S04]  /*47a0*/  STL [R1+0xa4], R9 ;  /* 0x0000a40901007387 */ /* 0x000fe80000100800 */
[----:B------:R-:W-:Y:S04]  /*47b0*/  STL [R1+0xa0], R8 ;  /* 0x0000a00801007387 */ /* 0x000fe80000100800 */
[----:B------:R-:W-:Y:S04]  /*47c0*/  STL.64 [R1+0x98], R6 ;  /* 0x0000980601007387 */ /* 0x000fe80000100a00 */
[----:B------:R-:W-:Y:S04]  /*47d0*/  STL [R1+0x90], R5 ;  /* 0x0000900501007387 */ /* 0x000fe80000100800 */
[----:B------:R4:W-:Y:S04]  /*47e0*/  STL [R1+0x8c], R4 ;  /* 0x00008c0401007387 */ /* 0x0009e80000100800 */
[----:B----4-:R-:W4:Y:S01]  /*47f0*/  LDL.LU R4, [R1+0x38] ;  /* 0x0000380001047983 */ /* 0x010f220000300800 */
[----:B------:R-:W-:-:S03]  /*4800*/  IMAD.U32 R7, RZ, RZ, UR8 ;  /* 0x00000008ff077e24 */ /* 0x000fc6000f8e00ff */
[----:B------:R0:W-:Y:S01]  /*4810*/  STL [R1+0x88], R0 ;  /* 0x0000880001007387 */ /* 0x0001e20000100800 */
[----:B------:R-:W-:Y:S02]  /*4820*/  IMAD.SHL.U32 R7, R7, 0x10, RZ ;  /* 0x0000001007077824 */ /* 0x000fe400078e00ff */
[----:B----4-:R-:W-:-:S05]  /*4830*/  HADD2.F32 R6, -RZ, R4.H0_H0 ;  /* 0x20000004ff067230 */ /* 0x010fca0000004100 */
[----:B------:R-:W-:-:S04]  /*4840*/  FMUL R6, R6, R16 ;  /* 0x0000001006067220 */ /* 0x000fc80000400000 */
[----:B---3--:R-:W-:Y:S01]  /*4850*/  FFMA R10, R10, R2, R6 ;  /* 0x000000020a0a7223 */ /* 0x008fe20000000006 */
[----:B--2---:R-:W-:Y:S02]  /*4860*/  IADD3 R6, P4, R7, R12, RZ ;  /* 0x0000000c07067210 */ /* 0x004fe40007f9e0ff */
[----:B------:R2:W5:Y:S04]  /*4870*/  LDL.LU.64 R12, [R1+0xb0] ;  /* 0x0000b000010c7983 */ /* 0x0005680000300a00 */
[----:B------:R-:W3:Y:S01]  /*4880*/  LDL R7, [R1+0x20] ;  /* 0x0000200001077983 */ /* 0x000ee20000100800 */
[----:B------:R-:W-:-:S03]  /*4890*/  F2FP.F16.F32.PACK_AB R9, RZ, R10 ;  /* 0x0000000aff09723e */ /* 0x000fc600000000ff */
[----:B------:R2:W5:Y:S01]  /*48a0*/  LDL.LU R10, [R1+0xa8] ;  /* 0x0000a800010a7983 */ /* 0x0005620000300800 */
[----:B------:R-:W-:Y:S02]  /*48b0*/  PRMT R8, R9, 0x7610, R8 ;  /* 0x0000761009087816 */ /* 0x000fe40000000008 */
[----:B0-----:R-:W-:Y:S01]  /*48c0*/  PRMT R0, R4, 0x7610, R0 ;  /* 0x0000761004007816 */ /* 0x001fe20000000000 */
[----:B------:R2:W5:Y:S01]  /*48d0*/  LDL.LU R9, [R1+0xa4] ;  /* 0x0000a40001097983 */ /* 0x0005620000300800 */
[----:B------:R-:W-:-:S03]  /*48e0*/  PRMT R5, R8, 0x7610, R5 ;  /* 0x0000761008057816 */ /* 0x000fc60000000005 */
[----:B------:R2:W5:Y:S01]  /*48f0*/  LDL.LU R8, [R1+0xa0] ;  /* 0x0000a00001087983 */ /* 0x0005620000300800 */
[----:B---3--:R-:W-:Y:S01]  /*4900*/  IMAD.X R7, R7, 0x1, R15, P4 ;  /* 0x0000000107077824 */ /* 0x008fe200020e060f */
[----:B------:R-:W-:-:S04]  /*4910*/  ISETP.GT.AND P4, PT, R3, 0x80, P2 ;  /* 0x000000800300780c */ /* 0x000fc80001784270 */
[----:B------:R-:W-:Y:S04]  /*4920*/  STL.64 [R1+0x8], R6 ;  /* 0x0000080601007387 */ /* 0x000fe80000100a00 */
[----:B------:R0:W-:Y:S04]  /*4930*/  @P5 STG.E.U16 desc[UR44][R6.64+0x2], R5 ;  /* 0x0000020506005986 */ /* 0x0001e8000c10152c */
[----:B0-----:R2:W5:Y:S04]  /*4940*/  LDL.LU.64 R6, [R1+0x98] ;  /* 0x0000980001067983 */ /* 0x0015680000300a00 */
[----:B------:R2:W5:Y:S04]  /*4950*/  LDL.LU R5, [R1+0x90] ;  /* 0x0000900001057983 */ /* 0x0005680000300800 */
[----:B------:R2:W5:Y:S04]  /*4960*/  LDL.LU R4, [R1+0x8c] ;  /* 0x00008c0001047983 */ /* 0x0005680000300800 */
[----:B------:R0:W-:Y:S04]  /*4970*/  STL.S16 [R1+0x38], R0 ;  /* 0x0000380001007387 */ /* 0x0001e80000100600 */
[----:B0-----:R2:W5:Y:S01]  /*4980*/  LDL.LU R0, [R1+0x88] ;  /* 0x0000880001007983 */ /* 0x0015620000300800 */
[----:B------:R-:W-:Y:S04]  /*4990*/  BSSY B1, `(.L_x_53) ;  /* 0x0000006000017945 */ /* 0x000fe80003800000 */
[----:B------:R-:W-:Y:S05]  /*49a0*/  @!P4 BRA `(.L_x_54) ;  /* 0x000000000010c947 */ /* 0x000fea0003800000 */
[----:B-----5:R0:W-:Y:S04]  /*49b0*/  STL [R1+0x88], R0 ;  /* 0x0000880001007387 */ /* 0x0201e80000100800 */
[----:B0-----:R-:W3:Y:S04]  /*49c0*/  LDG.E.LTC128B.U16 R0, desc[UR44][R12.64+0x10] ;  /* 0x0000102c0c007981 */ /* 0x001ee8000c1e1520 */
[----:B---3--:R0:W-:Y:S04]  /*49d0*/  STL [R1+0x38], R0 ;  /* 0x0000380001007387 */ /* 0x0081e80000100800 */
[----:B0-----:R0:W5:Y:S02]  /*49e0*/  LDL.LU R0, [R1+0x88] ;  /* 0x0000880001007983 */ /* 0x0011640000300800 */
.L_x_54:
[----:B------:R-:W-:Y:S05]  /*49f0*/  BSYNC B1 ;  /* 0x0000000000017941 */ /* 0x000fea0003800000 */
.L_x_53:
[----:B------:R-:W3:Y:S04]  /*4a00*/  LDL R232, [R1+0x38] ;  /* 0x0000380001e87983 */ /* 0x000ee80000100800 */
[----:B-----5:R4:W-:Y:S04]  /*4a10*/  STL [R1+0x98], R6 ;  /* 0x0000980601007387 */ /* 0x0209e80000100800 */
[----:B----4-:R-:W4:Y:S04]  /*4a20*/  LDL.LU R6, [R1+0x10] ;  /* 0x0000100001067983 */ /* 0x010f280000300800 */
[----:B------:R1:W-:Y:S04]  /*4a30*/  STL.64 [R1+0x90], R4 ;  /* 0x0000900401007387 */ /* 0x0003e80000100a00 */
[----:B-1----:R-:W2:Y:S04]  /*4a40*/  LDL.LU.64 R4, [R1+0x28] ;  /* 0x0000280001047983 */ /* 0x002ea80000300a00 */
[----:B------:R1:W-:Y:S01]  /*4a50*/  STL [R1+0x88], R0 ;  /* 0x0000880001007387 */ /* 0x0003e20000100800 */
[----:B---3--:R-:W-:-:S05]  /*4a60*/  HADD2.F32 R232, -RZ, R232.H0_H0 ;  /* 0x200000e8ffe87230 */ /* 0x008fca0000004100 */
[----:B------:R-:W-:-:S04]  /*4a70*/  FMUL R232, R232, R16 ;  /* 0x00000010e8e87220 */ /* 0x000fc80000400000 */
[----:B----4-:R-:W-:Y:S02]  /*4a80*/  FFMA R232, R6, R2, R232 ;  /* 0x0000000206e87223 */ /* 0x010fe400000000e8 */
[----:B------:R3:W5:Y:S01]  /*4a90*/  LDL.LU R6, [R1+0x98] ;  /* 0x0000980001067983 */ /* 0x0007620000300800 */
[----:B------:R-:W-:Y:S02]  /*4aa0*/  ISETP.GT.AND P5, PT, R3, 0x80, P1 ;  /* 0x000000800300780c */ /* 0x000fe40000fa4270 */
[----:B------:R-:W-:-:S04]  /*4ab0*/  F2FP.F16.F32.PACK_AB R232, RZ, R232 ;  /* 0x000000e8ffe8723e */ /* 0x000fc800000000ff */
[----:B-1----:R-:W-:Y:S01]  /*4ac0*/  PRMT R0, R232, 0x7610, R0 ;  /* 0x00007610e8007816 */ /* 0x002fe20000000000 */
[----:B--2---:R-:W-:Y:S02]  /*4ad0*/  @P4 IMAD.MOV.U32 R232, RZ, RZ, R4 ;  /* 0x000000ffffe84224 */ /* 0x004fe400078e0004 */
[----:B------:R3:W5:Y:S04]  /*4ae0*/  LDL.LU.64 R4, [R1+0x90] ;  /* 0x0000900001047983 */ /* 0x0007680000300a00 */
[----:B------:R1:W-:Y:S04]  /*4af0*/  @P4 STG.E.U16 desc[UR44][R232.64+0x10], R0 ;  /* 0x00001000e8004986 */ /* 0x0003e8000c10152c */
[----:B-1----:R3:W5:Y:S04]  /*4b00*/  LDL.LU R0, [R1+0x88] ;  /* 0x0000880001007983 */ /* 0x0027680000300800 */
[----:B------:R-:W2:Y:S01]  /*4b10*/  LDL.LU R233, [R1+0x38] ;  /* 0x0000380001e97983 */ /* 0x000ea20000300800 */
[----:B------:R-:W-:Y:S01]  /*4b20*/  BSSY B1, `(.L_x_55) ;  /* 0x0000004000017945 */ /* 0x000fe20003800000 */
[----:B--2---:R-:W-:-:S03]  /*4b30*/  PRMT R232, R233, 0x7610, R232 ;  /* 0x00007610e9e87816 */ /* 0x004fc600000000e8 */
[----:B---3--:R-:W-:Y:S05]  /*4b40*/  @!P5 BRA `(.L_x_56) ;  /* 0x000000000004d947 */ /* 0x008fea0003800000 */
[----:B------:R1:W5:Y:S02]  /*4b50*/  LDG.E.LTC128B.U16 R232, desc[UR44][R12.64+0x12] ;  /* 0x0000122c0ce87981 */ /* 0x000364000c1e1520 */
.L_x_56:
[----:B------:R-:W-:Y:S05]  /*4b60*/  BSYNC B1 ;  /* 0x0000000000017941 */ /* 0x000fea0003800000 */
.L_x_55:
[----:B-----5:R2:W-:Y:S04]  /*4b70*/  STL [R1+0x88], R0 ;  /* 0x0000880001007387 */ /* 0x0205e80000100800 */
[----:B--2---:R-:W2:Y:S01]  /*4b80*/  LDL.LU R0, [R1+0x14] ;  /* 0x0000140001007983 */ /* 0x004ea20000300800 */
[----:B------:R-:W-:-:S05]  /*4b90*/  HADD2.F32 R233, -RZ, R232.H0_H0 ;  /* 0x200000e8ffe97230 */ /* 0x000fca0000004100 */
[----:B------:R-:W-:Y:S01]  /*4ba0*/  FMUL R233, R233, R16 ;  /* 0x00000010e9e97220 */ /* 0x000fe20000400000 */
[----:B------:R-:W-:-:S03]  /*4bb0*/  ISETP.GT.AND P4, PT, R3, 0x88, P2 ;  /* 0x000000880300780c */ /* 0x000fc60001784270 */
[----:B--2---:R-:W-:Y:S02]  /*4bc0*/  FFMA R233, R0, R2, R233 ;  /* 0x0000000200e97223 */ /* 0x004fe400000000e9 */
[----:B------:R2:W5:Y:S01]  /*4bd0*/  LDL.LU R0, [R1+0x88] ;  /* 0x0000880001007983 */ /* 0x0005620000300800 */
[----:B------:R-:W-:Y:S02]  /*4be0*/  BSSY B1, `(.L_x_57) ;  /* 0x0000005000017945 */ /* 0x000fe40003800000 */
[----:B------:R-:W-:-:S05]  /*4bf0*/  F2FP.F16.F32.PACK_AB R233, RZ, R233 ;  /* 0x000000e9ffe9723e */ /* 0x000fca00000000ff */
[----:B------:R2:W-:Y:S01]  /*4c00*/  @P5 STG.E.U16 desc[UR44][R14.64+0x12], R233 ;  /* 0x000012e90e005986 */ /* 0x0005e2000c10152c */
[----:B------:R-:W-:Y:S05]  /*4c10*/  @!P4 BRA `(.L_x_58) ;  /* 0x000000000004c947 */ /* 0x000fea0003800000 */
[----:B------:R3:W5:Y:S02]  /*4c20*/  LDG.E.LTC128B.U16 R232, desc[UR44][R18.64+0x10] ;  /* 0x0000102c12e87981 */ /* 0x000764000c1e1520 */
.L_x_58:
[----:B------:R-:W-:Y:S05]  /*4c30*/  BSYNC B1 ;  /* 0x0000000000017941 */ /* 0x000fea0003800000 */
.L_x_57:
[----:B-----5:R4:W-:Y:S04]  /*4c40*/  STL [R1+0x90], R0 ;  /* 0x0000900001007387 */ /* 0x0209e80000100800 */
[----:B----4-:R-:W4:Y:S04]  /*4c50*/  LDL.LU R0, [R1+0x18] ;  /* 0x0000180001007983 */ /* 0x010f280000300800 */
[----:B------:R0:W-:Y:S04]  /*4c60*/  STL.64 [R1+0x88], R4 ;  /* 0x0000880401007387 */ /* 0x0001e80000100a00 */
[----:B0-----:R-:W3:Y:S01]  /*4c70*/  LDL.LU.64 R4, [R1+0x70] ;  /* 0x0000700001047983 */ /* 0x001ee20000300a00 */
[----:B--2---:R-:W-:-:S05]  /*4c80*/  HADD2.F32 R233, -RZ, R232.H0_H0 ;  /* 0x200000e8ffe97230 */ /* 0x004fca0000004100 */
[----:B------:R-:W-:Y:S01]  /*4c90*/  FMUL R233, R233, R16 ;  /* 0x00000010e9e97220 */ /* 0x000fe20000400000 */
[----:B------:R-:W-:Y:S01]  /*4ca0*/  ISETP.GT.AND P5, PT, R3, 0x88, P1 ;  /* 0x000000880300780c */ /* 0x000fe20000fa4270 */
[----:B------:R-:W-:Y:S02]  /*4cb0*/  BSSY B1, `(.L_x_59) ;  /* 0x000000a000017945 */ /* 0x000fe40003800000 */
[----:B----4-:R-:W-:Y:S02]  /*4cc0*/  FFMA R233, R0, R2, R233 ;  /* 0x0000000200e97223 */ /* 0x010fe400000000e9 */
[----:B------:R0:W5:Y:S03]  /*4cd0*/  LDL.LU R0, [R1+0x90] ;  /* 0x0000900001007983 */ /* 0x0001660000300800 */
[----:B------:R-:W-:-:S05]  /*4ce0*/  F2FP.F16.F32.PACK_AB R233, RZ, R233 ;  /* 0x000000e9ffe9723e */ /* 0x000fca00000000ff */
[----:B---3--:R2:W-:Y:S04]  /*4cf0*/  @P4 STG.E.U16 desc[UR44][R4.64+0x10], R233 ;  /* 0x000010e904004986 */ /* 0x0085e8000c10152c */
[----:B--2---:R0:W5:Y:S04]  /*4d00*/  LDL.LU.64 R4, [R1+0x88] ;  /* 0x0000880001047983 */ /* 0x0041680000300a00 */
[----:B------:R0:W-:Y:S01]  /*4d10*/  STL.S16 [R1+0x18], R232 ;  /* 0x000018e801007387 */ /* 0x0001e20000100600 */
[----:B------:R-:W-:Y:S05]  /*4d20*/  @!P5 BRA `(.L_x_60) ;  /* 0x000000000008d947 */ /* 0x000fea0003800000 */
[----:B0-----:R-:W2:Y:S04]  /*4d30*/  LDG.E.LTC128B.U16 R232, desc[UR44][R18.64+0x12] ;  /* 0x0000122c12e87981 */ /* 0x001ea8000c1e1520 */
[----:B--2---:R2:W-:Y:S02]  /*4d40*/  STL [R1+0x18], R232 ;  /* 0x000018e801007387 */ /* 0x0045e40000100800 */
.L_x_60:
[----:B------:R-:W-:Y:S05]  /*4d50*/  BSYNC B1 ;  /* 0x0000000000017941 */ /* 0x000fea0003800000 */
.L_x_59:
[----:B------:R-:W3:Y:S04]  /*4d60*/  LDL.LU R233, [R1+0x1c] ;  /* 0x00001c0001e97983 */ /* 0x000ee80000300800 */
[----:B------:R4:W-:Y:S04]  /*4d70*/  STL.64 [R1+0xc8], R26 ;  /* 0x0000c81a01007387 */ /* 0x0009e80000100a00 */
[----:B----4-:R-:W4:Y:S04]  /*4d80*/  LDL.LU.64 R26, [R1] ;  /* 0x00000000011a7983 */ /* 0x010f280000300a00 */
[----:B------:R0:W-:Y:S04]  /*4d90*/  STL.64 [R1+0xc0], R24 ;  /* 0x0000c01801007387 */ /* 0x0001e80000100a00 */
[----:B0-----:R-:W4:Y:S04]  /*4da0*/  LDL.64 R24, [R1+0x50] ;  /* 0x0000500001187983 */ /* 0x001f280000100a00 */
[----:B------:R0:W-:Y:S04]  /*4db0*/  STL.64 [R1+0xb8], R18 ;  /* 0x0000b81201007387 */ /* 0x0001e80000100a00 */
[----:B0-----:R-:W4:Y:S04]  /*4dc0*/  LDL.64 R18, [R1+0x48] ;  /* 0x0000480001127983 */ /* 0x001f280000100a00 */
[----:B------:R-:W-:Y:S04]  /*4dd0*/  STL [R1+0xb4], R14 ;  /* 0x0000b40e01007387 */ /* 0x000fe80000100800 */
[----:B------:R-:W-:Y:S04]  /*4de0*/  STL [R1+0xb0], R11 ;  /* 0x0000b00b01007387 */ /* 0x000fe80000100800 */
[----:B------:R1:W-:Y:S04]  /*4df0*/  STL.64 [R1+0xa8], R12 ;  /* 0x0000a80c01007387 */ /* 0x0003e80000100a00 */
[----:B-1----:R-:W4:Y:S04]  /*4e00*/  LDL.LU.64 R12, [R1+0x8] ;  /* 0x00000800010c7983 */ /* 0x002f280000300a00 */
[----:B------:R0:W-:Y:S04]  /*4e10*/  STL [R1+0xa0], R10 ;  /* 0x0000a00a01007387 */ /* 0x0001e80000100800 */
[----:B0-----:R-:W4:Y:S04]  /*4e20*/  LDL R10, [R1+0x44] ;  /* 0x00004400010a7983 */ /* 0x001f280000100800 */
[----:B------:R0:W-:Y:S04]  /*4e30*/  STL.64 [R1+0x98], R8 ;  /* 0x0000980801007387 */ /* 0x0001e80000100a00 */
[----:B0-----:R-:W2:Y:S04]  /*4e40*/  LDL.LU R9, [R1+0x18] ;  /* 0x0000180001097983 */ /* 0x001ea80000300800 */
[----:B-----5:R0:W-:Y:S04]  /*4e50*/  STL [R1+0x90], R0 ;  /* 0x0000900001007387 */ /* 0x0201e80000100800 */
[----:B0-----:R-:W4:Y:S01]  /*4e60*/  LDL R0, [R1+0x40] ;  /* 0x0000400001007983 */ /* 0x001f220000100800 */
[----:B------:R-:W-:-:S03]  /*4e70*/  ISETP.GT.AND P4, PT, R3, 0x100, P0 ;  /* 0x000001000300780c */ /* 0x000fc60000784270 */
[----:B------:R0:W-:Y:S04]  /*4e80*/  STL.64 [R1+0x88], R4 ;  /* 0x0000880401007387 */ /* 0x0001e80000100a00 */
[----:B0-----:R-:W4:Y:S04]  /*4e90*/  LDL R4, [R1+0x68] ;  /* 0x0000680001047983 */ /* 0x001f280000100800 */
[----:B------:R-:W4:Y:S01]  /*4ea0*/  LDL R5, [R1+0x58] ;  /* 0x0000580001057983 */ /* 0x000f220000100800 */
[----:B--2---:R-:W-:-:S05]  /*4eb0*/  HADD2.F32 R232, -RZ, R9.H0_H0 ;  /* 0x20000009ffe87230 */ /* 0x004fca0000004100 */
[----:B------:R-:W-:-:S04]  /*4ec0*/  FMUL R232, R232, R16 ;  /* 0x00000010e8e87220 */ /* 0x000fc80000400000 */
[----:B---3--:R-:W-:-:S05]  /*4ed0*/  FFMA R232, R233, R2, R232 ;  /* 0x00000002e9e87223 */ /* 0x008fca00000000e8 */
[----:B------:R-:W-:Y:S01]  /*4ee0*/  F2FP.F16.F32.PACK_AB R232, RZ, R232 ;  /* 0x000000e8ffe8723e */ /* 0x000fe200000000ff */
[----:B----4-:R-:W-:-:S03]  /*4ef0*/  IMAD.MOV.U32 R233, RZ, RZ, R13 ;  /* 0x000000ffffe97224 */ /* 0x010fc600078e000d */
[----:B------:R-:W-:Y:S01]  /*4f00*/  PRMT R11, R232, 0x7610, R11 ;  /* 0x00007610e80b7816 */ /* 0x000fe2000000000b */
[----:B------:R-:W-:Y:S02]  /*4f10*/  IMAD.MOV.U32 R232, RZ, RZ, R12 ;  /* 0x000000ffffe87224 */ /* 0x000fe400078e000c */
[----:B------:R-:W-:-:S03]  /*4f20*/  IMAD.WIDE.U32 R26, R0, 0x78, R26 ;  /* 0x00000078001a7825 */ /* 0x000fc600078e001a */
[----:B------:R0:W-:Y:S01]  /*4f30*/  @P5 STG.E.U16 desc[UR44][R232.64+0x12], R11 ;  /* 0x0000120be8005986 */ /* 0x0001e2000c10152c */
[----:B------:R-:W-:-:S03]  /*4f40*/  IMAD.IADD R12, R10, 0x1, R27 ;  /* 0x000000010a0c7824 */ /* 0x000fc600078e021b */
[----:B------:R1:W-:Y:S01]  /*4f50*/  STL.64 [R1+0x10], R26 ;  /* 0x0000101a01007387 */ /* 0x0003e20000100a00 */
[----:B0-----:R-:W-:-:S03]  /*4f60*/  IADD3 R11, P5, R24, R26, RZ ;  /* 0x0000001a180b7210 */ /* 0x001fc60007fbe0ff */
[----:B-1----:R0:W5:Y:S02]  /*4f70*/  LDL.LU.64 R26, [R1+0xc8] ;  /* 0x0000c800011a7983 */ /* 0x0021640000300a00 */
[----:B------:R-:W-:Y:S02]  /*4f80*/  IMAD.X R14, R12, 0x1, R19, P5 ;  /* 0x000000010c0e7824 */ /* 0x000fe400028e0613 */
[----:B------:R0:W5:Y:S04]  /*4f90*/  LDL.LU.64 R24, [R1+0xc0] ;  /* 0x0000c00001187983 */ /* 0x0001680000300a00 */
[----:B------:R1:W-:Y:S01]  /*4fa0*/  STL [R1+0x2c], R12 ;  /* 0x00002c0c01007387 */ /* 0x0003e20000100800 */
[----:B------:R-:W-:-:S03]  /*4fb0*/  PRMT R8, R9, 0x7610, R8 ;  /* 0x0000761009087816 */ /* 0x000fc60000000008 */
[----:B------:R0:W5:Y:S01]  /*4fc0*/  LDL.LU.64 R18, [R1+0xb8] ;  /* 0x0000b80001127983 */ /* 0x0001620000300a00 */
[----:B-1----:R-:W-:-:S04]  /*4fd0*/  LEA R12, P5, R11, R20, 0x1 ;  /* 0x000000140b0c7211 */ /* 0x002fc800078a08ff */
[----:B------:R-:W-:Y:S02]  /*4fe0*/  LEA.HI.X R13, R11, R21, R14, 0x1, P5 ;  /* 0x000000150b0d7211 */ /* 0x000fe400028f0c0e */
[----:B------:R0:W5:Y:S04]  /*4ff0*/  LDL.LU R14, [R1+0xb4] ;  /* 0x0000b400010e7983 */ /* 0x0001680000300800 */
[----:B------:R-:W2:Y:S04]  /*5000*/  @P4 LDG.E.LTC128B.U16 R8, desc[UR44][R12.64] ;  /* 0x0000002c0c084981 */ /* 0x000ea8000c1e1520 */
[----:B------:R0:W5:Y:S04]  /*5010*/  LDL.LU R11, [R1+0xb0] ;  /* 0x0000b000010b7983 */ /* 0x0001680000300800 */
[----:B------:R0:W5:Y:S01]  /*5020*/  LDL.LU.64 R12, [R1+0xa8] ;  /* 0x0000a800010c7983 */ /* 0x0001620000300a00 */
[----:B------:R-:W-:Y:S01]  /*5030*/  USHF.L.U64.HI UR4, UR8, 0x9, UR9 ;  /* 0x0000000908047899 */ /* 0x000fe20008010209 */
[----:B------:R-:W-:-:S02]  /*5040*/  IMAD.WIDE.U32 R22, R0, 0x78, R22 ;  /* 0x0000007800167825 */ /* 0x000fc400078e0016 */
[----:B--2---:R1:W-:Y:S02]  /*5050*/  STL [R1+0x28], R8 ;  /* 0x0000280801007387 */ /* 0x0043e40000100800 */
[----:B-1----:R-:W-:-:S05]  /*5060*/  HADD2.F32 R8, -RZ, R8.H0_H0 ;  /* 0x20000008ff087230 */ /* 0x002fca0000004100 */
[----:B------:R-:W-:-:S04]  /*5070*/  FMUL R8, R8, R16 ;  /* 0x0000001008087220 */ /* 0x000fc80000400000 */
[----:B------:R-:W-:Y:S01]  /*5080*/  FFMA R224, R224, R2, R8 ;  /* 0x00000002e0e07223 */ /* 0x000fe20000000008 */
[----:B------:R-:W-:-:S05]  /*5090*/  IMAD.U32 R8, RZ, RZ, UR8 ;  /* 0x00000008ff087e24 */ /* 0x000fca000f8e00ff */
[----:B------:R-:W-:Y:S02]  /*50a0*/  LEA R8, P5, R8, R6, 0x9 ;  /* 0x0000000608087211 */ /* 0x000fe400078a48ff */
[----:B------:R-:W-:Y:S02]  /*50b0*/  F2FP.F16.F32.PACK_AB R224, RZ, R224 ;  /* 0x000000e0ffe0723e */ /* 0x000fe400000000ff */
[----:B------:R-:W-:-:S05]  /*50c0*/  IADD3.X R9, R7, UR4, RZ, P5, !PT ;  /* 0x0000000407097c10 */ /* 0x000fca000affe4ff */
[----:B------:R-:W-:Y:S04]  /*50d0*/  STL.64 [R1], R8 ;  /* 0x0000000801007387 */ /* 0x000fe80000100a00 */
[----:B------:R1:W-:Y:S02]  /*50e0*/  @P4 STG.E.U16 desc[UR44][R8.64], R224 ;  /* 0x000000e008004986 */ /* 0x0003e4000c10152c */
[----:B-1----:R-:W-:Y:S02]  /*50f0*/  IADD3 R8, P4, R234, R22, RZ ;  /* 0x00000016ea087210 */ /* 0x002fe40007f9e0ff */
[----:B------:R-:W2:Y:S02]  /*5100*/  LDL R224, [R1+0x5c] ;  /* 0x00005c0001e07983 */ /* 0x000ea40000100800 */
[----:B------:R-:W-:-:S02]  /*5110*/  IADD3.X R9, R235, R10, R23, P4, !PT ;  /* 0x0000000aeb097210 */ /* 0x000fc400027fe417 */
[----:B------:R0:W5:Y:S04]  /*5120*/  LDL.LU R10, [R1+0xa0] ;  /* 0x0000a000010a7983 */ /* 0x0001680000300800 */
[----:B------:R-:W3:Y:S04]  /*5130*/  LDL R23, [R1+0x60] ;  /* 0x0000600001177983 */ /* 0x000ee80000100800 */
[----:B------:R1:W-:Y:S01]  /*5140*/  STL.64 [R1+0x18], R8 ;  /* 0x0000180801007387 */ /* 0x0003e20000100a00 */
[----:B---3--:R-:W-:-:S03]  /*5150*/  IMAD.WIDE.U32 R22, R23, R0, R8 ;  /* 0x0000000017167225 */ /* 0x008fc600078e0008 */
[----:B-1----:R0:W5:Y:S01]  /*5160*/  LDL.LU.64 R8, [R1+0x98] ;  /* 0x0000980001087983 */ /* 0x0021620000300a00 */
[----:B------:R-:W-:-:S03]  /*5170*/  IADD3 R22, P4, R236, R22, RZ ;  /* 0x00000016ec167210 */ /* 0x000fc60007f9e0ff */
[----:B------:R0:W5:Y:S01]  /*5180*/  LDL.LU R0, [R1+0x90] ;  /* 0x0000900001007983 */ /* 0x0001620000300800 */
[----:B------:R-:W-:-:S03]  /*5190*/  IADD3.X R23, R237, R4, R23, P4, !PT ;  /* 0x00000004ed177210 */ /* 0x000fc600027fe417 */
[----:B------:R-:W-:-:S04]  /*51a0*/  IMAD.WIDE.U32 R4, R5, UR40, R22 ;  /* 0x0000002805047c25 */ /* 0x000fc8000f8e0016 */
[----:B--2---:R-:W-:Y:S01]  /*51b0*/  IMAD.IADD R23, R224, 0x1, R5 ;  /* 0x00000001e0177824 */ /* 0x004fe200078e0205 */
[----:B------:R-:W-:-:S04]  /*51c0*/  LEA R22, P4, R4, R20, 0x1 ;  /* 0x0000001404167211 */ /* 0x000fc800078808ff */
[----:B------:R-:W-:Y:S02]  /*51d0*/  LEA.HI.X R23, R4, R21, R23, 0x1, P4 ;  /* 0x0000001504177211 */ /* 0x000fe400020f0c17 */
[----:B------:R0:W5:Y:S01]  /*51e0*/  LDL.LU.64 R4, [R1+0x88] ;  /* 0x0000880001047983 */ /* 0x0001620000300a00 */
[----:B------:R-:W-:Y:S01]  /*51f0*/  ISETP.GT.AND P4, PT, R3, 0x100, P3 ;  /* 0x000001000300780c */ /* 0x000fe20001f84270 */
[----:B------:R-:W-:-:S12]  /*5200*/  BSSY B1, `(.L_x_61) ;  /* 0x0000004000017945 */ /* 0x000fd80003800000 */
[----:B0-----:R-:W-:Y:S05]  /*5210*/  @!P4 BRA `(.L_x_62) ;  /* 0x000000000008c947 */ /* 0x001fea0003800000 */
[----:B------:R-:W2:Y:S04]  /*5220*/  LDG.E.LTC128B.U16 R224, desc[UR44][R22.64+0x2] ;  /* 0x0000022c16e07981 */ /* 0x000ea8000c1e1520 */
[----:B--2---:R0:W-:Y:S02]  /*5230*/  STL [R1+0x28], R224 ;  /* 0x000028e001007387 */ /* 0x0041e40000100800 */
.L_x_62:
[----:B------:R-:W-:Y:S05]  /*5240*/  BSYNC B1 ;  /* 0x0000000000017941 */ /* 0x000fea0003800000 */
.L_x_61:
[----:B-----5:R1:W-:Y:S04]  /*5250*/  STL.64 [R1+0xa0], R10 ;  /* 0x0000a00a01007387 */ /* 0x0203e80000100a00 */
[----:B-1----:R-:W2:Y:S04]  /*5260*/  LDL.64 R10, [R1+0x50] ;  /* 0x00005000010a7983 */ /* 0x002ea80000100a00 */
[----:B------:R1:W-:Y:S04]  /*5270*/  STL [R1+0x9c], R8 ;  /* 0x00009c0801007387 */ /* 0x0003e80000100800 */
[----:B-1----:R-:W3:Y:S04]  /*5280*/  LDL.LU R8, [R1+0x2c] ;  /* 0x00002c0001087983 */ /* 0x002ee80000300800 */
[----:B------:R-:W-:Y:S04]  /*5290*/  STL [R1+0x98], R5 ;  /* 0x0000980501007387 */ /* 0x000fe80000100800 */
[----:B------:R1:W-:Y:S04]  /*52a0*/  STL.64 [R1+0x90], R6 ;  /* 0x0000900601007387 */ /* 0x0003e80000100a00 */
[----:B-1----:R-:W4:Y:S04]  /*52b0*/  LDL.64 R6, [R1+0x48] ;  /* 0x0000480001067983 */ /* 0x002f280000100a00 */
[----:B------:R1:W-:Y:S04]  /*52c0*/  STL [R1+0x8c], R4 ;  /* 0x00008c0401007387 */ /* 0x0003e80000100800 */
[----:B-1----:R-:W0:Y:S04]  /*52d0*/  LDL.LU R4, [R1+0x28] ;  /* 0x0000280001047983 */ /* 0x002e280000300800 */
[----:B------:R-:W-:Y:S01]  /*52e0*/  STL [R1+0x88], R0 ;  /* 0x0000880001007387 */ /* 0x000fe20000100800 */
[----:B0-----:R-:W-:-:S05]  /*52f0*/  HADD2.F32 R224, -RZ, R4.H0_H0 ;  /* 0x20000004ffe07230 */ /* 0x001fca0000004100 */
[----:B------:R-:W-:-:S04]  /*5300*/  FMUL R224, R224, R16 ;  /* 0x00000010e0e07220 */ /* 0x000fc80000400000 */
[----:B------:R-:W-:-:S05]  /*5310*/  FFMA R224, R225, R2, R224 ;  /* 0x00000002e1e07223 */ /* 0x000fca00000000e0 */
[----:B------:R-:W-:-:S04]  /*5320*/  F2FP.F16.F32.PACK_AB R224, RZ, R224 ;  /* 0x000000e0ffe0723e */ /* 0x000fc800000000ff */
[----:B------:R-:W-:Y:S02]  /*5330*/  PRMT R5, R224, 0x7610, R5 ;  /* 0x00007610e0057816 */ /* 0x000fe40000000005 */
[----:B------:R-:W2:Y:S04]  /*5340*/  LDL.64 R224, [R1] ;  /* 0x0000000001e07983 */ /* 0x000ea80000100a00 */
[----:B--2---:R0:W-:Y:S04]  /*5350*/  @P4 STG.E.U16 desc[UR44][R224.64+0x2], R5 ;  /* 0x00000205e0004986 */ /* 0x0041e8000c10152c */
[----:B0-----:R-:W2:Y:S01]  /*5360*/  LDL.LU.64 R224, [R1+0x10] ;  /* 0x0000100001e07983 */ /* 0x001ea20000300a00 */
[----:B------:R-:W-:-:S02]  /*5370*/  PRMT R0, R4, 0x7610, R0 ;  /* 0x0000761004007816 */ /* 0x000fc40000000000 */
[----:B--2---:R-:W-:-:S04]  /*5380*/  IADD3 R224, P4, R234, R224, RZ ;  /* 0x000000e0eae07210 */ /* 0x004fc80007f9e0ff */
[----:B------:R-:W-:Y:S01]  /*5390*/  IADD3 R5, P5, R224, R10, RZ ;  /* 0x0000000ae0057210 */ /* 0x000fe20007fbe0ff */
[----:B---3--:R-:W-:Y:S01]  /*53a0*/  IMAD.X R225, R8, 0x1, R235, P4 ;  /* 0x0000000108e17824 */ /* 0x008fe200020e06eb */
[----:B------:R0:W5:Y:S01]  /*53b0*/  LDL.LU.64 R10, [R1+0xa0] ;  /* 0x0000a000010a7983 */ /* 0x0001620000300a00 */
[----:B------:R-:W-:Y:S02]  /*53c0*/  ISETP.GT.AND P4, PT, R3, 0x108, P0 ;  /* 0x000001080300780c */ /* 0x000fe40000784270 */
[----:B----4-:R-:W-:Y:S01]  /*53d0*/  IMAD.X R8, R225, 0x1, R7, P5 ;  /* 0x00000001e1087824 */ /* 0x010fe200028e0607 */
[----:B------:R-:W-:-:S04]  /*53e0*/  LEA R6, P5, R5, R20, 0x1 ;  /* 0x0000001405067211 */ /* 0x000fc800078a08ff */
[----:B------:R-:W-:Y:S02]  /*53f0*/  LEA.HI.X R7, R5, R21, R8, 0x1, P5 ;  /* 0x0000001505077211 */ /* 0x000fe400028f0c08 */
[----:B------:R0:W5:Y:S04]  /*5400*/  LDL.LU R8, [R1+0x9c] ;  /* 0x00009c0001087983 */ /* 0x0001680000300800 */
[----:B------:R0:W5:Y:S04]  /*5410*/  LDL.LU R5, [R1+0x98] ;  /* 0x0000980001057983 */ /* 0x0001680000300800 */
[----:B------:R1:W-:Y:S04]  /*5420*/  STL.64 [R1+0x8], R6 ;  /* 0x0000080601007387 */ /* 0x0003e80000100a00 */
[----:B-1----:R0:W5:Y:S04]  /*5430*/  LDL.LU.64 R6, [R1+0x90] ;  /* 0x0000900001067983 */ /* 0x0021680000300a00 */
[----:B------:R0:W5:Y:S04]  /*5440*/  LDL.LU R4, [R1+0x8c] ;  /* 0x00008c0001047983 */ /* 0x0001680000300800 */
[----:B------:R1:W-:Y:S04]  /*5450*/  STL.S16 [R1+0x70], R0 ;  /* 0x0000700001007387 */ /* 0x0003e80000100600 */
[----:B-1----:R0:W5:Y:S01]  /*5460*/  LDL.LU R0, [R1+0x88] ;  /* 0x0000880001007983 */ /* 0x0021620000300800 */
[----:B------:R-:W-:Y:S04]  /*5470*/  BSSY B1, `(.L_x_63) ;  /* 0x0000009000017945 */ /* 0x000fe80003800000 */
[----:B------:R-:W-:Y:S05]  /*5480*/  @!P4 BRA `(.L_x_64) ;  /* 0x00000000001cc947 */ /* 0x000fea0003800000 */
[----:B------:R1:W-:Y:S04]  /*5490*/  STL.64 [R1+0x90], R2 ;  /* 0x0000900201007387 */ /* 0x0003e80000100a00 */
[----:B-1----:R-:W2:Y:S04]  /*54a0*/  LDL.LU.64 R2, [R1+0x8] ;  /* 0x0000080001027983 */ /* 0x002ea80000300a00 */
[----:B-----5:R2:W-:Y:S04]  /*54b0*/  STL [R1+0x88], R0 ;  /* 0x0000880001007387 */ /* 0x0205e80000100800 */
[----:B--2---:R-:W2:Y:S04]  /*54c0*/  LDG.E.LTC128B.U16 R0, desc[UR44][R2.64] ;  /* 0x0000002c02007981 */ /* 0x004ea8000c1e1520 */
[----:B------:R1:W5:Y:S04]  /*54d0*/  LDL.LU.64 R2, [R1+0x90] ;  /* 0x0000900001027983 */ /* 0x0003680000300a00 */
[----:B--2---:R2:W-:Y:S04]  /*54e0*/  STL [R1+0x70], R0 ;  /* 0x0000700001007387 */ /* 0x0045e80000100800 */
[----:B--2---:R1:W5:Y:S02]  /*54f0*/  LDL.LU R0, [R1+0x88] ;  /* 0x0000880001007983 */ /* 0x0043640000300800 */
.L_x_64:
[----:B------:R-:W-:Y:S05]  /*5500*/  BSYNC B1 ;  /* 0x0000000000017941 */ /* 0x000fea0003800000 */
.L_x_63:
[----:B------:R2:W-:Y:S04]  /*5510*/  STL.64 [R1+0xd0], R24 ;  /* 0x0000d01801007387 */ /* 0x0005e80000100a00 */
[----:B--2---:R-:W2:Y:S04]  /*5520*/  LDL.64 R24, [R1] ;  /* 0x0000000001187983 */ /* 0x004ea80000100a00 */
[----:B------:R3:W-:Y:S04]  /*5530*/  STL.64 [R1+0xc8], R22 ;  /* 0x0000c81601007387 */ /* 0x0007e80000100a00 */
[----:B---3--:R-:W3:Y:S04]  /*5540*/  LDL.LU.64 R22, [R1+0x78] ;  /* 0x0000780001167983 */ /* 0x008ee80000300a00 */
[----:B------:R4:W-:Y:S04]  /*5550*/  STL.64 [R1+0xc0], R18 ;  /* 0x0000c01201007387 */ /* 0x0009e80000100a00 */
[----:B----4-:R-:W4:Y:S04]  /*5560*/  LDL R18, [R1+0x20] ;  /* 0x0000200001127983 */ /* 0x010f280000100800 */
[----:B------:R-:W4:Y:S04]  /*5570*/  LDL R19, [R1+0x60] ;  /* 0x0000600001137983 */ /* 0x000f280000100800 */
[----:B------:R-:W-:Y:S04]  /*5580*/  STL.64 [R1+0xb8], R14 ;  /* 0x0000b80e01007387 */ /* 0x000fe80000100a00 */
[----:B------:R0:W-:Y:S04]  /*5590*/  STL.64 [R1+0xb0], R12 ;  /* 0x0000b00c01007387 */ /* 0x0001e80000100a00 */
[----:B0-----:R-:W4:Y:S04]  /*55a0*/  LDL R12, [R1+0x68] ;  /* 0x00006800010c7983 */ /* 0x001f280000100800 */
[----:B------:R-:W4:Y:S04]  /*55b0*/  LDL R13, [R1+0x58] ;  /* 0x00005800010d7983 */ /* 0x000f280000100800 */
[----:B-----5:R0:W-:Y:S04]  /*55c0*/  STL.64 [R1+0xa8], R10 ;  /* 0x0000a80a01007387 */ /* 0x0201e80000100a00 */
[----:B0-----:R-:W3:Y:S04]  /*55d0*/  LDL R11, [R1+0x40] ;  /* 0x00004000010b7983 */ /* 0x001ee80000100800 */
[----:B------:R0:W-:Y:S04]  /*55e0*/  STL.64 [R1+0xa0], R8 ;  /* 0x0000a00801007387 */ /* 0x0001e80000100a00 */
[----:B0-----:R-:W4:Y:S04]  /*55f0*/  LDL.64 R8, [R1+0x50] ;  /* 0x0000500001087983 */ /* 0x001f280000100a00 */
[----:B------:R0:W-:Y:S04]  /*5600*/  STL [R1+0x98], R5 ;  /* 0x0000980501007387 */ /* 0x0001e80000100800 */
[----:B0-----:R-:W4:Y:S04]  /*5610*/  LDL R5, [R1+0x44] ;  /* 0x0000440001057983 */ /* 0x001f280000100800 */
[----:B------:R0:W-:Y:S04]  /*5620*/  STL.64 [R1+0x90], R6 ;  /* 0x0000900601007387 */ /* 0x0001e80000100a00 */
[----:B0-----:R-:W4:Y:S04]  /*5630*/  LDL.64 R6, [R1+0x48] ;  /* 0x0000480001067983 */ /* 0x001f280000100a00 */
[----:B------:R0:W-:Y:S04]  /*5640*/  STL [R1+0x8c], R4 ;  /* 0x00008c0401007387 */ /* 0x0001e80000100800 */
[----:B0-----:R-:W4:Y:S04]  /*5650*/  LDL R4, [R1+0x5c] ;  /* 0x00005c0001047983 */ /* 0x001f280000100800 */
[----:B------:R0:W-:Y:S04]  /*5660*/  STL [R1+0x88], R0 ;  /* 0x0000880001007387 */ /* 0x0001e80000100800 */
[----:B0-----:R-:W2:Y:S01]  /*5670*/  LDL.LU R0, [R1+0x70] ;  /* 0x0000700001007983 */ /* 0x001ea20000300800 */
[----:B------:R-:W-:-:S04]  /*5680*/  IMAD.U32 R15, RZ, RZ, UR8 ;  /* 0x00000008ff0f7e24 */ /* 0x000fc8000f8e00ff */
[----:B------:R-:W-:Y:S01]  /*5690*/  IMAD.SHL.U32 R15, R15, 0x10, RZ ;  /* 0x000000100f0f7824 */ /* 0x000fe200078e00ff */
[----:B------:R-:W-:Y:S01]  /*56a0*/  BSSY B1, `(.L_x_65) ;  /* 0x000002d000017945 */ /* 0x000fe20003800000 */
[----:B---3--:R-:W-:-:S04]  /*56b0*/  IMAD.WIDE.U32 R22, R11, 0x78, R22 ;  /* 0x000000780b167825 */ /* 0x008fc800078e0016 */
[----:B--2---:R-:W-:-:S05]  /*56c0*/  HADD2.F32 R14, -RZ, R0.H0_H0 ;  /* 0x20000000ff0e7230 */ /* 0x004fca0000004100 */
[----:B------:R-:W-:Y:S01]  /*56d0*/  FMUL R10, R14, R16 ;  /* 0x000000100e0a7220 */ /* 0x000fe20000400000 */
[----:B------:R-:W-:-:S03]  /*56e0*/  IADD3 R14, P5, R24, R15, RZ ;  /* 0x0000000f180e7210 */ /* 0x000fc60007fbe0ff */
[----:B------:R-:W-:Y:S02]  /*56f0*/  FFMA R226, R226, R2, R10 ;  /* 0x00000002e2e27223 */ /* 0x000fe4000000000a */
[----:B----4-:R-:W-:Y:S02]  /*5700*/  IMAD.X R15, R25, 0x1, R18, P5 ;  /* 0x00000001190f7824 */ /* 0x010fe400028e0612 */
[----:B------:R0:W5:Y:S01]  /*5710*/  LDL.LU.64 R24, [R1+0xd0] ;  /* 0x0000d00001187983 */ /* 0x0001620000300a00 */
[----:B------:R-:W-:-:S03]  /*5720*/  F2FP.F16.F32.PACK_AB R226, RZ, R226 ;  /* 0x000000e2ffe2723e */ /* 0x000fc600000000ff */
[----:B------:R-:W-:Y:S04]  /*5730*/  STL.64 [R1+0x28], R14 ;  /* 0x0000280e01007387 */ /* 0x000fe80000100a00 */
[----:B------:R2:W-:Y:S02]  /*5740*/  @P4 STG.E.U16 desc[UR44][R14.64], R226 ;  /* 0x000000e20e004986 */ /* 0x0005e4000c10152c */
[----:B--2---:R-:W-:-:S04]  /*5750*/  IADD3 R14, P4, R234, R22, RZ ;  /* 0x00000016ea0e7210 */ /* 0x004fc80007f9e0ff */
[----:B------:R-:W-:Y:S02]  /*5760*/  IADD3.X R15, R235, R5, R23, P4, !PT ;  /* 0x00000005eb0f7210 */ /* 0x000fe400027fe417 */
[----:B------:R0:W5:Y:S01]  /*5770*/  LDL.LU.64 R22, [R1+0xc8] ;  /* 0x0000c80001167983 */ /* 0x0001620000300a00 */
[----:B------:R-:W-:-:S03]  /*5780*/  IMAD.WIDE.U32 R18, R19, R11, R14 ;  /* 0x0000000b13127225 */ /* 0x000fc600078e000e */
[----:B------:R2:W-:Y:S02]  /*5790*/  STL.64 [R1+0x38], R14 ;  /* 0x0000380e01007387 */ /* 0x0005e40000100a00 */
[----:B--2---:R-:W-:-:S04]  /*57a0*/  IADD3 R14, P4, R236, R18, RZ ;  /* 0x00000012ec0e7210 */ /* 0x004fc80007f9e0ff */
[----:B------:R-:W-:Y:S01]  /*57b0*/  IADD3.X R15, R237, R12, R19, P4, !PT ;  /* 0x0000000ced0f7210 */ /* 0x000fe200027fe413 */
[----:B------:R-:W-:Y:S01]  /*57c0*/  IMAD.WIDE.U32 R10, R11, 0x78, R224 ;  /* 0x000000780b0a7825 */ /* 0x000fe200078e00e0 */
[----:B------:R0:W5:Y:S03]  /*57d0*/  LDL.LU.64 R18, [R1+0xc0] ;  /* 0x0000c00001127983 */ /* 0x0001660000300a00 */
[----:B------:R-:W-:Y:S02]  /*57e0*/  IMAD.WIDE.U32 R12, R13, UR40, R14 ;  /* 0x000000280d0c7c25 */ /* 0x000fe4000f8e000e */
[----:B------:R0:W5:Y:S02]  /*57f0*/  LDL.LU.64 R14, [R1+0xb8] ;  /* 0x0000b800010e7983 */ /* 0x0001640000300a00 */
[----:B------:R-:W-:Y:S01]  /*5800*/  IMAD.IADD R225, R4, 0x1, R13 ;  /* 0x0000000104e17824 */ /* 0x000fe200078e020d */
[----:B------:R-:W-:Y:S01]  /*5810*/  LEA R224, P4, R12, R20, 0x1 ;  /* 0x000000140ce07211 */ /* 0x000fe200078808ff */
[----:B------:R-:W-:-:S03]  /*5820*/  IMAD.IADD R4, R5, 0x1, R11 ;  /* 0x0000000105047824 */ /* 0x000fc600078e020b */
[----:B------:R-:W-:Y:S02]  /*5830*/  LEA.HI.X R225, R12, R21, R225, 0x1, P4 ;  /* 0x000000150ce17211 */ /* 0x000fe400020f0ce1 */
[----:B------:R-:W-:Y:S01]  /*5840*/  IADD3 R5, P4, P5, R8, R10, R234 ;  /* 0x0000000a08057210 */ /* 0x000fe20007d9e0ea */
[----:B------:R0:W5:Y:S04]  /*5850*/  LDL.LU.64 R12, [R1+0xb0] ;  /* 0x0000b000010c7983 */ /* 0x0001680000300a00 */
[----:B------:R2:W-:Y:S01]  /*5860*/  STL.64 [R1+0x10], R10 ;  /* 0x0000100a01007387 */ /* 0x0005e20000100a00 */
[----:B------:R-:W-:-:S03]  /*5870*/  PRMT R226, R0, 0x7610, R226 ;  /* 0x0000761000e27816 */ /* 0x000fc600000000e2 */
[----:B--2---:R0:W5:Y:S04]  /*5880*/  LDL.LU.64 R10, [R1+0xa8] ;  /* 0x0000a800010a7983 */ /* 0x0041680000300a00 */
[----:B------:R0:W5:Y:S04]  /*5890*/  LDL.LU.64 R8, [R1+0xa0] ;  /* 0x0000a00001087983 */ /* 0x0001680000300a00 */
[----:B------:R2:W-:Y:S04]  /*58a0*/  STL [R1+0x74], R5 ;  /* 0x0000740501007387 */ /* 0x0005e80000100800 */
[----:B--2---:R0:W5:Y:S04]  /*58b0*/  LDL.LU R5, [R1+0x98] ;  /* 0x0000980001057983 */ /* 0x0041680000300800 */
[----:B------:R2:W-:Y:S02]  /*58c0*/  STL [R1+0xc], R4 ;  /* 0x00000c0401007387 */ /* 0x0005e40000100800 */
[----:B--2---:R-:W-:-:S02]  /*58d0*/  IADD3.X R4, R7, R4, R235, P4, P5 ;  /* 0x0000000407047210 */ /* 0x004fc400027ea4eb */
[----:B------:R0:W5:Y:S04]  /*58e0*/  LDL.LU.64 R6, [R1+0x90] ;  /* 0x0000900001067983 */ /* 0x0001680000300a00 */
[----:B------:R2:W-:Y:S01]  /*58f0*/  STL [R1+0x78], R4 ;  /* 0x0000780401007387 */ /* 0x0005e20000100800 */
[----:B------:R-:W-:-:S03]  /*5900*/  ISETP.GT.AND P5, PT, R3, 0x108, P3 ;  /* 0x000001080300780c */ /* 0x000fc60001fa4270 */
[----:B--2---:R0:W5:Y:S04]  /*5910*/  LDL.LU R4, [R1+0x8c] ;  /* 0x00008c0001047983 */ /* 0x0041680000300800 */
[----:B------:R0:W5:Y:S04]  /*5920*/  LDL.LU R0, [R1+0x88] ;  /* 0x0000880001007983 */ /* 0x0001680000300800 */
[----:B------:R0:W-:Y:S02]  /*5930*/  STL.S16 [R1+0x8], R226 ;  /* 0x000008e201007387 */ /* 0x0001e40000100600 */
[----:B------:R-:W-:Y:S05]  /*5940*/  @!P5 BRA `(.L_x_66) ;  /* 0x000000000008d947 */ /* 0x000fea0003800000 */
[----:B0-----:R-:W2:Y:S04]  /*5950*/  LDG.E.LTC128B.U16 R226, desc[UR44][R224.64+0x2] ;  /* 0x0000022ce0e27981 */ /* 0x001ea8000c1e1520 */
[----:B--2---:R2:W-:Y:S02]  /*5960*/  STL [R1+0x8], R226 ;  /* 0x000008e201007387 */ /* 0x0045e40000100800 */
.L_x_66:
[----:B------:R-:W-:Y:S05]  /*5970*/  BSYNC B1 ;  /* 0x0000000000017941 */ /* 0x000fea0003800000 */
.L_x_65:
[----:B-----5:R3:W-:Y:S04]  /*5980*/  STL.64 [R1+0x98], R8 ;  /* 0x0000980801007387 */ /* 0x0207e80000100a00 */
[----:B---3--:R-:W3:Y:S04]  /*5990*/  LDL.64 R8, [R1] ;  /* 0x0000000001087983 */ /* 0x008ee80000100a00 */
[----:B------:R-:W-:Y:S04]  /*59a0*/  STL [R1+0x94], R6 ;  /* 0x0000940601007387 */ /* 0x000fe80000100800 */
[----:B------:R-:W-:Y:S04]  /*59b0*/  STL [R1+0x90], R5 ;  /* 0x0000900501007387 */ /* 0x000fe80000100800 */
[----:B------:R4:W-:Y:S04]  /*59c0*/  STL [R1+0x8c], R4 ;  /* 0x00008c0401007387 */ /* 0x0009e80000100800 */
[----:B----4-:R-:W0:Y:S04]  /*59d0*/  LDL.LU R4, [R1+0x8] ;  /* 0x0000080001047983 */ /* 0x010e280000300800 */
[----:B------:R4:W-:Y:S01]  /*59e0*/  STL [R1+0x88], R0 ;  /* 0x0000880001007387 */ /* 0x0009e20000100800 */
[----:B0-2---:R-:W-:-:S05]  /*59f0*/  HADD2.F32 R226, -RZ, R4.H0_H0 ;  /* 0x20000004ffe27230 */ /* 0x005fca0000004100 */
[----:B------:R-:W-:-:S04]  /*5a00*/  FMUL R226, R226, R16 ;  /* 0x00000010e2e27220 */ /* 0x000fc80000400000 */
[----:B------:R-:W-:Y:S01]  /*5a10*/  FFMA R227, R227, R2, R226 ;  /* 0x00000002e3e37223 */ /* 0x000fe200000000e2 */
[----:B------:R-:W-:-:S04]  /*5a20*/  IMAD.U32 R226, RZ, RZ, UR8 ;  /* 0x00000008ffe27e24 */ /* 0x000fc8000f8e00ff */
[----:B------:R-:W-:Y:S01]  /*5a30*/  F2FP.F16.F32.PACK_AB R227, RZ, R227 ;  /* 0x000000e3ffe3723e */ /* 0x000fe200000000ff */
[----:B------:R-:W-:-:S03]  /*5a40*/  IMAD.SHL.U32 R226, R226, 0x10, RZ ;  /* 0x00000010e2e27824 */ /* 0x000fc600078e00ff */
[----:B------:R-:W-:Y:S02]  /*5a50*/  PRMT R6, R227, 0x7610, R6 ;  /* 0x00007610e3067816 */ /* 0x000fe40000000006 */
[----:B------:R-:W2:Y:S01]  /*5a60*/  LDL R227, [R1+0x20] ;  /* 0x0000200001e37983 */ /* 0x000ea20000100800 */
[----:B---3--:R-:W-:Y:S02]  /*5a70*/  IADD3 R226, P4, R8, R226, RZ ;  /* 0x000000e208e27210 */ /* 0x008fe40007f9e0ff */
[----:B------:R-:W-:Y:S02]  /*5a80*/  PRMT R5, R6, 0x7610, R5 ;  /* 0x0000761006057816 */ /* 0x000fe40000000005 */
[----:B----4-:R-:W-:Y:S01]  /*5a90*/  PRMT R0, R4, 0x7610, R0 ;  /* 0x0000761004007816 */ /* 0x010fe20000000000 */
[----:B--2---:R-:W-:Y:S02]  /*5aa0*/  IMAD.X R227, R9, 0x1, R227, P4 ;  /* 0x0000000109e37824 */ /* 0x004fe400020e06e3 */
[----:B------:R0:W5:Y:S04]  /*5ab0*/  LDL.LU.64 R8, [R1+0x98] ;  /* 0x0000980001087983 */ /* 0x0001680000300a00 */
[----:B------:R0:W5:Y:S04]  /*5ac0*/  LDL.LU R6, [R1+0x94] ;  /* 0x0000940001067983 */ /* 0x0001680000300800 */
[----:B------:R2:W-:Y:S04]  /*5ad0*/  @P5 STG.E.U16 desc[UR44][R226.64+0x2], R5 ;  /* 0x00000205e2005986 */ /* 0x0005e8000c10152c */
[----:B--2---:R0:W5:Y:S04]  /*5ae0*/  LDL.LU R5, [R1+0x90] ;  /* 0x0000900001057983 */ /* 0x0041680000300800 */
[----:B------:R0:W5:Y:S04]  /*5af0*/  LDL.LU R4, [R1+0x8c] ;  /* 0x00008c0001047983 */ /* 0x0001680000300800 */
[----:B------:R2:W-:Y:S04]  /*5b00*/  STL.S16 [R1+0x8], R0 ;  /* 0x0000080001007387 */ /* 0x0005e80000100600 */
[----:B--2---:R0:W5:Y:S01]  /*5b10*/  LDL.LU R0, [R1+0x88] ;  /* 0x0000880001007983 */ /* 0x0041620000300800 */
[----:B------:R-:W-:Y:S01]  /*5b20*/  ISETP.GT.AND P4, PT, R3, 0x100, P2 ;  /* 0x000001000300780c */ /* 0x000fe20001784270 */
[----:B------:R-:W-:-:S12]  /*5b30*/  BSSY B1, `(.L_x_67) ;  /* 0x0000006000017945 */ /* 0x000fd80003800000 */
[----:B0-----:R-:W-:Y:S05]  /*5b40*/  @!P4 BRA `(.L_x_68) ;  /* 0x000000000010c947 */ /* 0x001fea0003800000 */
[----:B-----5:R0:W-:Y:S04]  /*5b50*/  STL [R1+0x88], R0 ;  /* 0x0000880001007387 */ /* 0x0201e80000100800 */
[----:B0-----:R-:W2:Y:S04]  /*5b60*/  LDG.E.LTC128B.U16 R0, desc[UR44][R22.64+0x10] ;  /* 0x0000102c16007981 */ /* 0x001ea8000c1e1520 */
[----:B--2---:R0:W-:Y:S04]  /*5b70*/  STL [R1+0x8], R0 ;  /* 0x0000080001007387 */ /* 0x0041e80000100800 */
[----:B0-----:R0:W5:Y:S02]  /*5b80*/  LDL.LU R0, [R1+0x88] ;  /* 0x0000880001007983 */ /* 0x0011640000300800 */
.L_x_68:
[----:B------:R-:W-:Y:S05]  /*5b90*/  BSYNC B1 ;  /* 0x0000000000017941 */ /* 0x000fea0003800000 */
.L_x_67:
[----:B-----5:R-:W-:Y:S04]  /*5ba0*/  STL [R1+0x98], R6 ;  /* 0x0000980601007387 */ /* 0x020fe80000100800 */
[----:B------:R2:W-:Y:S04]  /*5bb0*/  STL.64 [R1+0x90], R4 ;  /* 0x0000900401007387 */ /* 0x0005e80000100a00 */
[----:B--2---:R-:W2:Y:S04]  /*5bc0*/  LDL.64 R4, [R1] ;  /* 0x0000000001047983 */ /* 0x004ea80000100a00 */
[----:B------:R3:W-:Y:S04]  /*5bd0*/  STL [R1+0x88], R0 ;  /* 0x0000880001007387 */ /* 0x0007e80000100800 */
[----:B---3--:R-:W3:Y:S02]  /*5be0*/  LDL.LU R0, [R1+0x8] ;  /* 0x0000080001007983 */ /* 0x008ee40000300800 */
[----:B---3--:R-:W-:-:S05]  /*5bf0*/  HADD2.F32 R6, -RZ, R0.H0_H0 ;  /* 0x20000000ff067230 */ /* 0x008fca0000004100 */
[----:B------:R-:W-:-:S04]  /*5c00*/  FMUL R6, R6, R16 ;  /* 0x0000001006067220 */ /* 0x000fc80000400000 */
[----:B------:R-:W-:Y:S02]  /*5c10*/  FFMA R228, R228, R2, R6 ;  /* 0x00000002e4e47223 */ /* 0x000fe40000000006 */
[----:B------:R3:W5:Y:S01]  /*5c20*/  LDL.LU R6, [R1+0x98] ;  /* 0x0000980001067983 */ /* 0x0007620000300800 */
[----:B------:R-:W-:Y:S02]  /*5c30*/  ISETP.GT.AND P5, PT, R3, 0x100, P1 ;  /* 0x000001000300780c */ /* 0x000fe40000fa4270 */
[----:B------:R-:W-:-:S05]  /*5c40*/  F2FP.F16.F32.PACK_AB R228, RZ, R228 ;  /* 0x000000e4ffe4723e */ /* 0x000fca00000000ff */
[----:B--2---:R2:W-:Y:S04]  /*5c50*/  @P4 STG.E.U16 desc[UR44][R4.64+0x10], R228 ;  /* 0x000010e404004986 */ /* 0x0045e8000c10152c */
[----:B--2---:R3:W5:Y:S01]  /*5c60*/  LDL.LU.64 R4, [R1+0x90] ;  /* 0x0000900001047983 */ /* 0x0047620000300a00 */
[----:B------:R-:W-:-:S03]  /*5c70*/  PRMT R228, R0, 0x7610, R228 ;  /* 0x0000761000e47816 */ /* 0x000fc600000000e4 */
[----:B------:R3:W5:Y:S01]  /*5c80*/  LDL.LU R0, [R1+0x88] ;  /* 0x0000880001007983 */ /* 0x0007620000300800 */
[----:B------:R-:W-:Y:S04]  /*5c90*/  BSSY B1, `(.L_x_69) ;  /* 0x0000003000017945 */ /* 0x000fe80003800000 */
[----:B------:R-:W-:Y:S05]  /*5ca0*/  @!P5 BRA `(.L_x_70) ;  /* 0x000000000004d947 */ /* 0x000fea0003800000 */
[----:B------:R2:W5:Y:S02]  /*5cb0*/  LDG.E.LTC128B.U16 R228, desc[UR44][R22.64+0x12] ;  /* 0x0000122c16e47981 */ /* 0x000564000c1e1520 */
.L_x_70:
[----:B------:R-:W-:Y:S05]  /*5cc0*/  BSYNC B1 ;  /* 0x0000000000017941 */ /* 0x000fea0003800000 */
.L_x_69:
[----:B-----5:R-:W-:Y:S04]  /*5cd0*/  STL [R1+0x90], R0 ;  /* 0x0000900001007387 */ /* 0x020fe80000100800 */
[----:B------:R4:W-:Y:S04]  /*5ce0*/  STL.64 [R1+0x88], R4 ;  /* 0x0000880401007387 */ /* 0x0009e80000100a00 */
[----:B----4-:R-:W4:Y:S01]  /*5cf0*/  LDL.LU.64 R4, [R1] ;  /* 0x0000000001047983 */ /* 0x010f220000300a00 */
[----:B------:R-:W-:-:S05]  /*5d00*/  HADD2.F32 R0, -RZ, R228.H0_H0 ;  /* 0x200000e4ff007230 */ /* 0x000fca0000004100 */
[----:B------:R-:W-:-:S04]  /*5d10*/  FMUL R0, R0, R16 ;  /* 0x0000001000007220 */ /* 0x000fc80000400000 */
[----:B------:R-:W-:Y:S02]  /*5d20*/  FFMA R229, R229, R2, R0 ;  /* 0x00000002e5e57223 */ /* 0x000fe40000000000 */
[----:B------:R0:W5:Y:S01]  /*5d30*/  LDL.LU R0, [R1+0x90] ;  /* 0x0000900001007983 */ /* 0x0001620000300800 */
[----:B------:R-:W-:Y:S02]  /*5d40*/  ISETP.GT.AND P4, PT, R3, 0x108, P2 ;  /* 0x000001080300780c */ /* 0x000fe40001784270 */
[----:B------:R-:W-:-:S05]  /*5d50*/  F2FP.F16.F32.PACK_AB R229, RZ, R229 ;  /* 0x000000e5ffe5723e */ /* 0x000fca00000000ff */
[----:B----4-:R4:W-:Y:S04]  /*5d60*/  @P5 STG.E.U16 desc[UR44][R4.64+0x12], R229 ;  /* 0x000012e504005986 */ /* 0x0109e8000c10152c */
[----:B----4-:R0:W5:Y:S01]  /*5d70*/  LDL.LU.64 R4, [R1+0x88] ;  /* 0x0000880001047983 */ /* 0x0101620000300a00 */
[----:B------:R-:W-:Y:S04]  /*5d80*/  BSSY B1, `(.L_x_71) ;  /* 0x0000003000017945 */ /* 0x000fe80003800000 */
[----:B------:R-:W-:Y:S05]  /*5d90*/  @!P4 BRA `(.L_x_72) ;  /* 0x000000000004c947 */ /* 0x000fea0003800000 */
[----:B------:R4:W5:Y:S02]  /*5da0*/  LDG.E.LTC128B.U16 R228, desc[UR44][R224.64+0x10] ;  /* 0x0000102ce0e47981 */ /* 0x000964000c1e1520 */
.L_x_72:
[----:B------:R-:W-:Y:S05]  /*5db0*/  BSYNC B1 ;  /* 0x0000000000017941 */ /* 0x000fea0003800000 */
.L_x_71:
[----:B-----5:R0:W-:Y:S04]  /*5dc0*/  STL.64 [R1+0x88], R4 ;  /* 0x0000880401007387 */ /* 0x0201e80000100a00 */
[----:B0-----:R-:W2:Y:S01]  /*5dd0*/  LDL.LU.64 R4, [R1+0x28] ;  /* 0x0000280001047983 */ /* 0x001ea20000300a00 */
[----:B------:R-:W-:Y:S01]  /*5de0*/  HADD2.F32 R229, -RZ, R228.H0_H0 ;  /* 0x200000e4ffe57230 */ /* 0x000fe20000004100 */
[----:B------:R-:W-:-:S04]  /*5df0*/  ISETP.GT.AND P5, PT, R3, 0x108, P1 ;  /* 0x000001080300780c */ /* 0x000fc80000fa4270 */
[----:B------:R-:W-:-:S04]  /*5e00*/  FMUL R229, R229, R16 ;  /* 0x00000010e5e57220 */ /* 0x000fc80000400000 */
[----:B------:R-:W-:-:S05]  /*5e10*/  FFMA R229, R230, R2, R229 ;  /* 0x00000002e6e57223 */ /* 0x000fca00000000e5 */
[----:B------:R-:W-:-:S05]  /*5e20*/  F2FP.F16.F32.PACK_AB R229, RZ, R229 ;  /* 0x000000e5ffe5723e */ /* 0x000fca00000000ff */
[----:B--2---:R0:W-:Y:S04]  /*5e30*/  @P4 STG.E.U16 desc[UR44][R4.64+0x10], R229 ;  /* 0x000010e504004986 */ /* 0x0041e8000c10152c */
[----:B0-----:R0:W5:Y:S01]  /*5e40*/  LDL.LU.64 R4, [R1+0x88] ;  /* 0x0000880001047983 */ /* 0x0011620000300a00 */
[----:B------:R-:W-:Y:S04]  /*5e50*/  BSSY B1, `(.L_x_73) ;  /* 0x0000003000017945 */ /* 0x000fe80003800000 */
[----:B------:R-:W-:Y:S05]  /*5e60*/  @!P5 BRA `(.L_x_74) ;  /* 0x000000000004d947 */ /* 0x000fea0003800000 */
[----:B------:R2:W5:Y:S02]  /*5e70*/  LDG.E.LTC128B.U16 R228, desc[UR44][R224.64+0x12] ;  /* 0x0000122ce0e47981 */ /* 0x000564000c1e1520 */
.L_x_74:
[----:B------:R-:W-:Y:S05]  /*5e80*/  BSYNC B1 ;  /* 0x0000000000017941 */ /* 0x000fea0003800000 */
.L_x_73:
[----:B------:R0:W-:Y:S04]  /*5e90*/  STL.64 [R1+0xb0], R18 ;  /* 0x0000b01201007387 */ /* 0x0001e80000100a00 */
[----:B0-----:R-:W3:Y:S04]  /*5ea0*/  LDL.LU.64 R18, [R1+0x10] ;  /* 0x0000100001127983 */ /* 0x001ee80000300a00 */
[----:B------:R0:W-:Y:S04]  /*5eb0*/  STL.64 [R1+0xa8], R14 ;  /* 0x0000a80e01007387 */ /* 0x0001e80000100a00 */
[----:B0-----:R-:W3:Y:S01]  /*5ec0*/  LDL.LU.64 R14, [R1+0x50] ;  /* 0x00005000010e7983 */ /* 0x001ee20000300a00 */
[----:B-----5:R-:W-:-:S03]  /*5ed0*/  HADD2.F32 R229, -RZ, R228.H0_H0 ;  /* 0x200000e4ffe57230 */ /* 0x020fc60000004100 */
[----:B------:R0:W-:Y:S02]  /*5ee0*/  STL.64 [R1+0xa0], R12 ;  /* 0x0000a00c01007387 */ /* 0x0001e40000100a00 */
[----:B------:R-:W-:-:S04]  /*5ef0*/  FMUL R229, R229, R16 ;  /* 0x00000010e5e57220 */ /* 0x000fc80000400000 */
[----:B------:R-:W-:-:S05]  /*5f00*/  FFMA R229, R231, R2, R229 ;  /* 0x00000002e7e57223 */ /* 0x000fca00000000e5 */
[----:B------:R-:W-:Y:S01]  /*5f10*/  F2FP.F16.F32.PACK_AB R229, RZ, R229 ;  /* 0x000000e5ffe5723e */ /* 0x000fe200000000ff */
[----:B0-----:R-:W4:Y:S04]  /*5f20*/  LDL.LU.64 R12, [R1+0x48] ;  /* 0x00004800010c7983 */ /* 0x001f280000300a00 */
[----:B------:R0:W-:Y:S01]  /*5f30*/  STL.64 [R1+0x98], R10 ;  /* 0x0000980a01007387 */ /* 0x0001e20000100a00 */
[----:B------:R-:W-:-:S05]  /*5f40*/  PRMT R230, R229, 0x7610, R230 ;  /* 0x00007610e5e67816 */ /* 0x000fca00000000e6 */
[----:B------:R-:W-:Y:S04]  /*5f50*/  @P5 STG.E.U16 desc[UR44][R226.64+0x12], R230 ;  /* 0x000012e6e2005986 */ /* 0x000fe8000c10152c */
[----:B0-----:R-:W2:Y:S04]  /*5f60*/  LDL.LU.64 R10, [R1+0x38] ;  /* 0x00003800010a7983 */ /* 0x001ea80000300a00 */
[----:B------:R0:W-:Y:S04]  /*5f70*/  STL.64 [R1+0x90], R8 ;  /* 0x0000900801007387 */ /* 0x0001e80000100a00 */
[----:B0-----:R-:W2:Y:S04]  /*5f80*/  LDL R8, [R1+0x5c] ;  /* 0x00005c0001087983 */ /* 0x001ea80000100800 */
[----:B------:R-:W2:Y:S04]  /*5f90*/  LDL R9, [R1+0x40] ;  /* 0x0000400001097983 */ /* 0x000ea80000100800 */
[----:B------:R0:W-:Y:S04]  /*5fa0*/  STL.64 [R1+0x88], R4 ;  /* 0x0000880401007387 */ /* 0x0001e80000100a00 */
[----:B------:R-:W2:Y:S04]  /*5fb0*/  LDL R231, [R1+0x68] ;  /* 0x0000680001e77983 */ /* 0x000ea80000100800 */
[----:B0-----:R-:W2:Y:S01]  /*5fc0*/  LDL R4, [R1+0x58] ;  /* 0x0000580001047983 */ /* 0x001ea20000100800 */
[----:B---3--:R-:W-:-:S03]  /*5fd0*/  IADD3 R229, P4, R14, R18, RZ ;  /* 0x000000120ee57210 */ /* 0x008fc60007f9e0ff */
[----:B------:R-:W5:Y:S04]  /*5fe0*/  LDL.LU.64 R18, [R1+0xb0] ;  /* 0x0000b00001127983 */ /* 0x000f680000300a00 */
[----:B------:R-:W5:Y:S04]  /*5ff0*/  LDL.LU.64 R14, [R1+0xa8] ;  /* 0x0000a800010e7983 */ /* 0x000f680000300a00 */
[----:B------:R-:W4:Y:S01]  /*6000*/  LDL.LU R227, [R1+0xc] ;  /* 0x00000c0001e37983 */ /* 0x000f220000300800 */
[----:B------:R-:W-:Y:S02]  /*6010*/  ISETP.GT.AND P5, PT, R3, 0x180, P0 ;  /* 0x000001800300780c */ /* 0x000fe400007a4270 */
[----:B------:R-:W-:Y:S01]  /*6020*/  PRMT R230, R228, 0x7610, R230 ;  /* 0x00007610e4e67816 */ /* 0x000fe200000000e6 */
[----:B----4-:R-:W-:Y:S01]  /*6030*/  IMAD.X R227, R227, 0x1, R13, P4 ;  /* 0x00000001e3e37824 */ /* 0x010fe200020e060d */
[C---:B------:R-:W-:Y:S01]  /*6040*/  LEA R226, P4, R229.reuse, R20, 0x1 ;  /* 0x00000014e5e27211 */ /* 0x040fe200078808ff */
[----:B------:R-:W5:Y:S03]  /*6050*/  LDL.LU.64 R12, [R1+0xa0] ;  /* 0x0000a000010c7983 */ /* 0x000f660000300a00 */
[----:B------:R-:W-:Y:S01]  /*6060*/  LEA.HI.X R227, R229, R21, R227, 0x1, P4 ;  /* 0x00000015e5e37211 */ /* 0x000fe200020f0ce3 */
[----:B------:R-:W3:Y:S04]  /*6070*/  LDL R228, [R1+0x44] ;  /* 0x0000440001e47983 */ /* 0x000ee80000100800 */
[----:B------:R-:W4:Y:S04]  /*6080*/  LDL R229, [R1+0x60] ;  /* 0x0000600001e57983 */ /* 0x000f280000100800 */
[----:B------:R2:W4:Y:S04]  /*6090*/  @P5 LDG.E.LTC128B.U16 R230, desc[UR44][R226.64] ;  /* 0x0000002ce2e65981 */ /* 0x000528000c1e1520 */
[----:B------:R-:W2:Y:S01]  /*60a0*/  LDL.LU.64 R226, [R1+0x18] ;  /* 0x0000180001e27983 */ /* 0x000ea20000300a00 */
[----:B------:R-:W-:Y:S01]  /*60b0*/  UIMAD UR4, UR9, 0x300, URZ ;  /* 0x00000300090478a4 */ /* 0x000fe2000f8e023f */
[----:B--2---:R-:W-:-:S03]  /*60c0*/  IMAD.WIDE.U32 R226, R9, 0x78, R226 ;  /* 0x0000007809e27825 */ /* 0x004fc600078e00e2 */
[----:B------:R-:W-:-:S04]  /*60d0*/  IADD3 R226, P4, R234, R226, RZ ;  /* 0x000000e2eae27210 */ /* 0x000fc80007f9e0ff */
[----:B---3--:R-:W-:-:S03]  /*60e0*/  IADD3.X R227, R235, R228, R227, P4, !PT ;  /* 0x000000e4ebe37210 */ /* 0x008fc600027fe4e3 */
[----:B----4-:R-:W-:-:S03]  /*60f0*/  IMAD.WIDE.U32 R226, R229, R9, R226 ;  /* 0x00000009e5e27225 */ /* 0x010fc600078e00e2 */
[----:B------:R-:W-:Y:S01]  /*6100*/  IADD3 R228, P4, R236, R226, RZ ;  /* 0x000000e2ece47210 */ /* 0x000fe20007f9e0ff */
[----:B------:R-:W-:-:S03]  /*6110*/  HADD2.F32 R226, -RZ, R230.H0_H0 ;  /* 0x200000e6ffe27230 */ /* 0x000fc60000004100 */
[----:B------:R-:W-:Y:S01]  /*6120*/  IADD3.X R229, R237, R231, R227, P4, !PT ;  /* 0x000000e7ede57210 */ /* 0x000fe200027fe4e3 */
[----:B------:R0:W-:Y:S01]  /*6130*/  STL [R1+0x10], R230 ;  /* 0x000010e601007387 */ /* 0x0001e20000100800 */
[----:B------:R-:W-:Y:S01]  /*6140*/  FMUL R226, R226, R16 ;  /* 0x00000010e2e27220 */ /* 0x000fe20000400000 */
[----:B------:R-:W-:-:S04]  /*6150*/  IMAD.WIDE.U32 R228, R4, UR40, R228 ;  /* 0x0000002804e47c25 */ /* 0x000fc8000f8e00e4 */
[----:B------:R-:W-:Y:S01]  /*6160*/  FFMA R216, R216, R2, R226 ;  /* 0x00000002d8d87223 */ /* 0x000fe200000000e2 */
[----:B------:R-:W-:Y:S02]  /*6170*/  IMAD.IADD R227, R8, 0x1, R229 ;  /* 0x0000000108e37824 */ /* 0x000fe400078e02e5 */
[----:B0-----:R-:W-:Y:S01]  /*6180*/  IMAD.U32 R230, RZ, RZ, UR8 ;  /* 0x00000008ffe67e24 */ /* 0x001fe2000f8e00ff */
[----:B------:R-:W-:-:S03]  /*6190*/  LEA R226, P4, R228, R20, 0x1 ;  /* 0x00000014e4e27211 */ /* 0x000fc600078808ff */
[----:B------:R-:W-:Y:S01]  /*61a0*/  IMAD.WIDE.U32 R230, R230, 0x300, R6 ;  /* 0x00000300e6e67825 */ /* 0x000fe200078e0006 */
[----:B------:R-:W-:Y:S02]  /*61b0*/  LEA.HI.X R227, R228, R21, R227, 0x1, P4 ;  /* 0x00000015e4e37211 */ /* 0x000fe400020f0ce3 */
[----:B------:R-:W-:Y:S01]  /*61c0*/  F2FP.F16.F32.PACK_AB R216, RZ, R216 ;  /* 0x000000d8ffd8723e */ /* 0x000fe200000000ff */
[----:B------:R-:W-:Y:S02]  /*61d0*/  VIADD R229, R231, UR4 ;  /* 0x00000004e7e57c36 */ /* 0x000fe40008000000 */
[----:B------:R-:W-:Y:S02]  /*61e0*/  @P5 IMAD.MOV.U32 R228, RZ, RZ, R230 ;  /* 0x000000ffffe45224 */ /* 0x000fe400078e00e6 */
[----:B------:R-:W-:Y:S02]  /*61f0*/  IMAD.WIDE.U32 R8, R9, 0x78, R10 ;  /* 0x0000007809087825 */ /* 0x000fe400078e000a */
[----:B------:R0:W5:Y:S04]  /*6200*/  LDL.LU.64 R10, [R1+0x98] ;  /* 0x00009800010a7983 */ /* 0x0001680000300a00 */
[----:B------:R2:W-:Y:S01]  /*6210*/  @P5 STG.E.U16 desc[UR44][R228.64], R216 ;  /* 0x000000d8e4005986 */ /* 0x0005e2000c10152c */
[----:B------:R-:W-:-:S03]  /*6220*/  IADD3 R4, P5, R234, R8, RZ ;  /* 0x00000008ea047210 */ /* 0x000fc60007fbe0ff */
[----:B------:R3:W-:Y:S04]  /*6230*/  STL.64 [R1+0x8], R8 ;  /* 0x0000080801007387 */ /* 0x0007e80000100a00 */
[----:B--2---:R0:W5:Y:S04]  /*6240*/  LDL R216, [R1+0x10] ;  /* 0x0000100001d87983 */ /* 0x0041680000100800 */
[----:B---3--:R0:W5:Y:S04]  /*6250*/  LDL.LU.64 R8, [R1+0x90] ;  /* 0x0000900001087983 */ /* 0x0081680000300a00 */
[----:B------:R2:W-:Y:S04]  /*6260*/  STL [R1], R4 ;  /* 0x0000000401007387 */ /* 0x0005e80000100800 */
[----:B--2---:R0:W5:Y:S01]  /*6270*/  LDL.LU.64 R4, [R1+0x88] ;  /* 0x0000880001047983 */ /* 0x0041620000300a00 */
[----:B------:R-:W-:Y:S01]  /*6280*/  ISETP.GT.AND P4, PT, R3, 0x180, P3 ;  /* 0x000001800300780c */ /* 0x000fe20001f84270 */
[----:B------:R-:W-:-:S12]  /*6290*/  BSSY B1, `(.L_x_75) ;  /* 0x0000004000017945 */ /* 0x000fd80003800000 */
[----:B0-----:R-:W-:Y:S05]  /*62a0*/  @!P4 BRA `(.L_x_76) ;  /* 0x000000000008c947 */ /* 0x001fea0003800000 */
[----:B-----5:R-:W2:Y:S04]  /*62b0*/  LDG.E.LTC128B.U16 R216, desc[UR44][R226.64+0x2] ;  /* 0x0000022ce2d87981 */ /* 0x020ea8000c1e1520 */
[----:B--2---:R0:W-:Y:S02]  /*62c0*/  STL [R1+0x10], R216 ;  /* 0x000010d801007387 */ /* 0x0041e40000100800 */
.L_x_76:
[----:B------:R-:W-:Y:S05]  /*62d0*/  BSYNC B1 ;  /* 0x0000000000017941 */ /* 0x000fea0003800000 */
.L_x_75:
[----:B------:R2:W-:Y:S04]  /*62e0*/  STL.64 [R1+0x90], R6 ;  /* 0x0000900601007387 */ /* 0x0005e80000100a00 */
[----:B--2---:R-:W2:Y:S01]  /*62f0*/  LDL.LU.64 R6, [R1] ;  /* 0x0000000001067983 */ /* 0x004ea20000300a00 */
[----:B0----5:R-:W-:-:S03]  /*6300*/  HADD2.F32 R216, -RZ, R216.H0_H0 ;  /* 0x200000d8ffd87230 */ /* 0x021fc60000004100 */
[----:B--2---:R-:W2:Y:S04]  /*6310*/  LDL.LU R7, [R1+0x44] ;  /* 0x0000440001077983 */ /* 0x004ea80000300800 */
[----:B------:R0:W-:Y:S04]  /*6320*/  STL.64 [R1+0x88], R4 ;  /* 0x0000880401007387 */ /* 0x0001e80000100a00 */
[----:B0-----:R-:W2:Y:S01]  /*6330*/  LDL.LU.64 R4, [R1+0x8] ;  /* 0x0000080001047983 */ /* 0x001ea20000300a00 */
[----:B------:R-:W-:-:S03]  /*6340*/  FMUL R216, R216, R16 ;  /* 0x00000010d8d87220 */ /* 0x000fc60000400000 */
[----:B------:R-:W3:Y:S01]  /*6350*/  LDL.LU R234, [R1+0x74] ;  /* 0x0000740001ea7983 */ /* 0x000ee20000300800 */
[----:B--2---:R-:W-:Y:S01]  /*6360*/  IADD3.X R7, R235, R7, R5, P5, !PT ;  /* 0x00000007eb077210 */ /* 0x004fe20002ffe405 */
[----:B------:R-:W-:Y:S02]  /*6370*/  FFMA R235, R217, R2, R216 ;  /* 0x00000002d9eb7223 */ /* 0x000fe400000000d8 */
[----:B------:R-:W2:Y:S04]  /*6380*/  LDL.LU R217, [R1+0x40] ;  /* 0x0000400001d97983 */ /* 0x000ea80000300800 */
[----:B------:R-:W2:Y:S04]  /*6390*/  LDL.LU R216, [R1+0x60] ;  /* 0x0000600001d87983 */ /* 0x000ea80000300800 */
[----:B------:R-:W4:Y:S01]  /*63a0*/  LDL.LU R5, [R1+0x78] ;  /* 0x0000780001057983 */ /* 0x000f220000300800 */
[----:B---3--:R-:W-:-:S02]  /*63b0*/  LEA R4, P5, R234, R20, 0x1 ;  /* 0x00000014ea047211 */ /* 0x008fc400078a08ff */
[----:B------:R-:W-:Y:S01]  /*63c0*/  F2FP.F16.F32.PACK_AB R235, RZ, R235 ;  /* 0x000000ebffeb723e */ /* 0x000fe200000000ff */
[----:B--2---:R-:W-:Y:S02]  /*63d0*/  IMAD.WIDE.U32 R216, R216, R217, R6 ;  /* 0x000000d9d8d87225 */ /* 0x004fe400078e0006 */
[----:B------:R0:W5:Y:S01]  /*63e0*/  LDL.LU.64 R6, [R1+0x90] ;  /* 0x0000900001067983 */ /* 0x0001620000300a00 */
[----:B----4-:R-:W-:Y:S02]  /*63f0*/  LEA.HI.X R5, R234, R21, R5, 0x1, P5 ;  /* 0x00000015ea057211 */ /* 0x010fe400028f0c05 */
[----:B------:R-:W-:Y:S02]  /*6400*/  IADD3 R234, P5, R236, R216, RZ ;  /* 0x000000d8ecea7210 */ /* 0x000fe40007fbe0ff */
[----:B------:R-:W-:Y:S01]  /*6410*/  PRMT R236, R235, 0x7610, R236 ;  /* 0x00007610ebec7816 */ /* 0x000fe200000000ec */
[----:B------:R2:W-:Y:S04]  /*6420*/  STL.64 [R1+0x8], R4 ;  /* 0x0000080401007387 */ /* 0x0005e80000100a00 */
[----:B--2---:R0:W5:Y:S04]  /*6430*/  LDL.LU.64 R4, [R1+0x88] ;  /* 0x0000880001047983 */ /* 0x0041680000300a00 */
[----:B------:R-:W2:Y:S01]  /*6440*/  LDL.LU R235, [R1+0x68] ;  /* 0x0000680001eb7983 */ /* 0x000ea20000300800 */
[----:B------:R-:W-:Y:S01]  /*6450*/  @P4 IMAD.MOV.U32 R216, RZ, RZ, R230 ;  /* 0x000000ffffd84224 */ /* 0x000fe200078e00e6 */
[----:B------:R-:W-:-:S02]  /*6460*/  ISETP.GT.AND P0, PT, R3, 0x188, P0 ;  /* 0x000001880300780c */ /* 0x000fc40000704270 */
[----:B--2---:R-:W-:Y:S01]  /*6470*/  IADD3.X R235, R237, R235, R217, P5, !PT ;  /* 0x000000ebedeb7210 */ /* 0x004fe20002ffe4d9 */
[----:B------:R-:W-:-:S05]  /*6480*/  @P4 IMAD.MOV.U32 R217, RZ, RZ, R229 ;  /* 0x000000ffffd94224 */ /* 0x000fca00078e00e5 */
[----:B------:R2:W-:Y:S04]  /*6490*/  @P4 STG.E.U16 desc[UR44][R216.64+0x2], R236 ;  /* 0x000002ecd8004986 */ /* 0x0005e8000c10152c */
[----:B--2---:R-:W2:Y:S01]  /*64a0*/  LDL.LU R217, [R1+0x10] ;  /* 0x0000100001d97983 */ /* 0x004ea20000300800 */
[----:B------:R-:W-:Y:S01]  /*64b0*/  BSSY B1, `(.L_x_77) ;  /* 0x0000005000017945 */ /* 0x000fe20003800000 */
[----:B--2---:R-:W-:-:S03]  /*64c0*/  PRMT R236, R217, 0x7610, R236 ;  /* 0x00007610d9ec7816 */ /* 0x004fc600000000ec */
[----:B0-----:R-:W-:Y:S05]  /*64d0*/  @!P0 BRA `(.L_x_78) ;  /* 0x0000000000088947 */ /* 0x001fea0003800000 */
[----:B------:R-:W2:Y:S04]  /*64e0*/  LDL.LU.64 R216, [R1+0x8] ;  /* 0x0000080001d87983 */ /* 0x000ea80000300a00 */
[----:B--2---:R0:W5:Y:S02]  /*64f0*/  LDG.E.LTC128B.U16 R236, desc[UR44][R216.64] ;  /* 0x0000002cd8ec7981 */ /* 0x004164000c1e1520 */
.L_x_78:
[----:B------:R-:W-:Y:S05]  /*6500*/  BSYNC B1 ;  /* 0x0000000000017941 */ /* 0x000fea0003800000 */
.L_x_77:
[----:B------:R2:W-:Y:S04]  /*6510*/  STL [R1+0x88], R0 ;  /* 0x0000880001007387 */ /* 0x0005e80000100800 */
[----:B--2---:R-:W2:Y:S04]  /*6520*/  LDL.LU R0, [R1+0x58] ;  /* 0x0000580001007983 */ /* 0x004ea80000300800 */
[----:B0-----:R-:W3:Y:S01]  /*6530*/  LDL.LU R217, [R1+0x5c] ;  /* 0x00005c0001d97983 */ /* 0x001ee20000300800 */
[----:B-----5:R-:W-:Y:S02]  /*6540*/  HADD2.F32 R216, -RZ, R236.H0_H0 ;  /* 0x200000ecffd87230 */ /* 0x020fe40000004100 */
[----:B--2---:R-:W-:-:S02]  /*6550*/  IMAD.WIDE.U32 R234, R0, UR40, R234 ;  /* 0x0000002800ea7c25 */ /* 0x004fc4000f8e00ea */
[----:B------:R0:W5:Y:S02]  /*6560*/  LDL.LU R0, [R1+0x88] ;  /* 0x0000880001007983 */ /* 0x0001640000300800 */
[----:B------:R-:W-:Y:S01]  /*6570*/  FMUL R216, R216, R16 ;  /* 0x00000010d8d87220 */ /* 0x000fe20000400000 */
[----:B---3--:R-:W-:Y:S01]  /*6580*/  IMAD.IADD R217, R217, 0x1, R235 ;  /* 0x00000001d9d97824 */ /* 0x008fe200078e02eb */
[----:B------:R-:W-:Y:S02]  /*6590*/  LEA R20, P5, R234, R20, 0x1 ;  /* 0x00000014ea147211 */ /* 0x000fe400078a08ff */
[----:B------:R-:W-:Y:S01]  /*65a0*/  FFMA R218, R218, R2, R216 ;  /* 0x00000002dada7223 */ /* 0x000fe200000000d8 */
[----:B------:R-:W-:Y:S01]  /*65b0*/  IMAD.U32 R216, RZ, RZ, UR8 ;  /* 0x00000008ffd87e24 */ /* 0x000fe2000f8e00ff */
[----:B------:R-:W-:Y:S02]  /*65c0*/  LEA.HI.X R21, R234, R21, R217, 0x1, P5 ;  /* 0x00000015ea157211 */ /* 0x000fe400028f0cd9 */
[----:B------:R-:W2:Y:S01]  /*65d0*/  LDL R217, [R1+0x20] ;  /* 0x0000200001d97983 */ /* 0x000ea20000100800 */
[----:B------:R-:W-:Y:S01]  /*65e0*/  IMAD.SHL.U32 R216, R216, 0x10, RZ ;  /* 0x00000010d8d87824 */ /* 0x000fe200078e00ff */
[----:B------:R-:W-:-:S02]  /*65f0*/  ISETP.GT.AND P3, PT, R3, 0x188, P3 ;  /* 0x000001880300780c */ /* 0x000fc40001f64270 */
[----:B------:R-:W-:Y:S02]  /*6600*/  F2FP.F16.F32.PACK_AB R218, RZ, R218 ;  /* 0x000000daffda723e */ /* 0x000fe400000000ff */
[----:B------:R-:W-:Y:S01]  /*6610*/  IADD3 R216, P4, R216, R230, RZ ;  /* 0x000000e6d8d87210 */ /* 0x000fe20007f9e0ff */
[----:B------:R-:W-:Y:S04]  /*6620*/  BSSY B1, `(.L_x_79) ;  /* 0x0000006000017945 */ /* 0x000fe80003800000 */
[----:B--2---:R-:W-:-:S05]  /*6630*/  IMAD.X R217, R229, 0x1, R217, P4 ;  /* 0x00000001e5d97824 */ /* 0x004fca00020e06d9 */
[----:B------:R2:W-:Y:S02]  /*6640*/  @P0 STG.E.U16 desc[UR44][R216.64], R218 ;  /* 0x000000dad8000986 */ /* 0x0005e4000c10152c */
[----:B--2---:R-:W-:Y:S01]  /*6650*/  PRMT R218, R236, 0x7610, R218 ;  /* 0x00007610ecda7816 */ /* 0x004fe200000000da */
[----:B0-----:R-:W-:Y:S06]  /*6660*/  @!P3 BRA `(.L_x_80) ;  /* 0x000000000004b947 */ /* 0x001fec0003800000 */
[----:B------:R0:W5:Y:S02]  /*6670*/  LDG.E.LTC128B.U16 R218, desc[UR44][R20.64+0x2] ;  /* 0x0000022c14da7981 */ /* 0x000164000c1e1520 */
.L_x_80:
[----:B------:R-:W-:Y:S05]  /*6680*/  BSYNC B1 ;  /* 0x0000000000017941 */ /* 0x000fea0003800000 */
.L_x_79:
[----:B-----5:R-:W-:Y:S01]  /*6690*/  HADD2.F32 R234, -RZ, R218.H0_H0 ;  /* 0x200000daffea7230 */ /* 0x020fe20000004100 */
[----:B------:R-:W-:Y:S01]  /*66a0*/  ISETP.GT.AND P0, PT, R3, 0x180, P2 ;  /* 0x000001800300780c */ /* 0x000fe20001704270 */
[----:B------:R-:W-:Y:S03]  /*66b0*/  BSSY B1, `(.L_x_81) ;  /* 0x0000007000017945 */ /* 0x000fe60003800000 */
[----:B------:R-:W-:-:S04]  /*66c0*/  FMUL R234, R234, R16 ;  /* 0x00000010eaea7220 */ /* 0x000fc80000400000 */
[----:B------:R-:W-:-:S05]  /*66d0*/  FFMA R219, R219, R2, R234 ;  /* 0x00000002dbdb7223 */ /* 0x000fca00000000ea */
[----:B------:R-:W-:-:S05]  /*66e0*/  F2FP.F16.F32.PACK_AB R219, RZ, R219 ;  /* 0x000000dbffdb723e */ /* 0x000fca00000000ff */
[----:B------:R2:W-:Y:S01]  /*66f0*/  @P3 STG.E.U16 desc[UR44][R216.64+0x2], R219 ;  /* 0x000002dbd8003986 */ /* 0x0005e2000c10152c */
[----:B------:R-:W-:Y:S05]  /*6700*/  @!P0 BRA `(.L_x_82) ;  /* 0x0000000000048947 */ /* 0x000fea0003800000 */
[----:B------:R3:W5:Y:S02]  /*6710*/  LDG.E.LTC128B.U16 R218, desc[UR44][R226.64+0x10] ;  /* 0x0000102ce2da7981 */ /* 0x000764000c1e1520 */
.L_x_82:
[----:B------:R-:W-:Y:S05]  /*6720*/  BSYNC B1 ;  /* 0x0000000000017941 */ /* 0x000fea0003800000 */
.L_x_81:
[----:B--2--5:R-:W-:Y:S01]  /*6730*/  HADD2.F32 R219, -RZ, R218.H0_H0 ;  /* 0x200000daffdb7230 */ /* 0x024fe20000004100 */
[----:B------:R-:W-:Y:S01]  /*6740*/  ISETP.GT.AND P3, PT, R3, 0x180, P1 ;  /* 0x000001800300780c */ /* 0x000fe20000f64270 */
[----:B------:R-:W-:Y:S01]  /*6750*/  @P0 IMAD.MOV.U32 R234, RZ, RZ, R230 ;  /* 0x000000ffffea0224 */ /* 0x000fe200078e00e6 */
[----:B------:R-:W-:Y:S01]  /*6760*/  BSSY B1, `(.L_x_83) ;  /* 0x0000008000017945 */ /* 0x000fe20003800000 */
[----:B------:R-:W-:Y:S02]  /*6770*/  @P0 IMAD.MOV.U32 R235, RZ, RZ, R229 ;  /* 0x000000ffffeb0224 */ /* 0x000fe400078e00e5 */
[----:B------:R-:W-:-:S04]  /*6780*/  FMUL R219, R219, R16 ;  /* 0x00000010dbdb7220 */ /* 0x000fc80000400000 */
[----:B------:R-:W-:-:S05]  /*6790*/  FFMA R219, R220, R2, R219 ;  /* 0x00000002dcdb7223 */ /* 0x000fca00000000db */
[----:B------:R-:W-:-:S05]  /*67a0*/  F2FP.F16.F32.PACK_AB R219, RZ, R219 ;  /* 0x000000dbffdb723e */ /* 0x000fca00000000ff */
[----:B------:R2:W-:Y:S01]  /*67b0*/  @P0 STG.E.U16 desc[UR44][R234.64+0x10], R219 ;  /* 0x000010dbea000986 */ /* 0x0005e2000c10152c */
[----:B------:R-:W-:Y:S05]  /*67c0*/  @!P3 BRA `(.L_x_84) ;  /* 0x000000000004b947 */ /* 0x000fea0003800000 */
[----:B------:R4:W5:Y:S02]  /*67d0*/  LDG.E.LTC128B.U16 R218, desc[UR44][R226.64+0x12] ;  /* 0x0000122ce2da7981 */ /* 0x000964000c1e1520 */
.L_x_84:
[----:B------:R-:W-:Y:S05]  /*67e0*/  BSYNC B1 ;  /* 0x0000000000017941 */ /* 0x000fea0003800000 */
.L_x_83:
[----:B--2--5:R-:W-:Y:S01]  /*67f0*/  HADD2.F32 R219, -RZ, R218.H0_H0 ;  /* 0x200000daffdb7230 */ /* 0x024fe20000004100 */
[----:B------:R-:W-:Y:S01]  /*6800*/  ISETP.GT.AND P2, PT, R3, 0x188, P2 ;  /* 0x000001880300780c */ /* 0x000fe20001744270 */
[----:B------:R-:W-:Y:S01]  /*6810*/  @P3 IMAD.MOV.U32 R228, RZ, RZ, R230 ;  /* 0x000000ffffe43224 */ /* 0x000fe200078e00e6 */
[----:B------:R-:W-:Y:S02]  /*6820*/  BSSY B1, `(.L_x_85) ;  /* 0x0000007000017945 */ /* 0x000fe40003800000 */
[----:B------:R-:W-:-:S04]  /*6830*/  FMUL R219, R219, R16 ;  /* 0x00000010dbdb7220 */ /* 0x000fc80000400000 */
[----:B------:R-:W-:-:S05]  /*6840*/  FFMA R219, R221, R2, R219 ;  /* 0x00000002dddb7223 */ /* 0x000fca00000000db */
[----:B------:R-:W-:-:S05]  /*6850*/  F2FP.F16.F32.PACK_AB R219, RZ, R219 ;  /* 0x000000dbffdb723e */ /* 0x000fca00000000ff */
[----:B------:R2:W-:Y:S01]  /*6860*/  @P3 STG.E.U16 desc[UR44][R228.64+0x12], R219 ;  /* 0x000012dbe4003986 */ /* 0x0005e2000c10152c */
[----:B------:R-:W-:Y:S05]  /*6870*/  @!P2 BRA `(.L_x_86) ;  /* 0x000000000004a947 */ /* 0x000fea0003800000 */
[----:B------:R0:W5:Y:S02]  /*6880*/  LDG.E.LTC128B.U16 R218, desc[UR44][R20.64+0x10] ;  /* 0x0000102c14da7981 */ /* 0x000164000c1e1520 */
.L_x_86:
[----:B------:R-:W-:Y:S05]  /*6890*/  BSYNC B1 ;  /* 0x0000000000017941 */ /* 0x000fea0003800000 */
.L_x_85:
[----:B--2--5:R-:W-:Y:S01]  /*68a0*/  HADD2.F32 R219, -RZ, R218.H0_H0 ;  /* 0x200000daffdb7230 */ /* 0x024fe20000004100 */
        /* <DEDUP_REMOVED lines=8> */
.L_x_88:
[----:B------:R-:W-:Y:S05]  /*6930*/  BSYNC B1 ;  /* 0x0000000000017941 */ /* 0x000fea0003800000 */
.L_x_87:
[----:B--2--5:R-:W-:Y:S01]  /*6940*/  HADD2.F32 R219, -RZ, R218.H0_H0 ;  /* 0x200000daffdb7230 */ /* 0x024fe20000004100 */
[----:B------:R-:W-:Y:S01]  /*6950*/  ISETP.GT.AND P3, PT, R0, 0x10, PT ;  /* 0x000000100000780c */ /* 0x000fe20003f64270 */
[----:B------:R-:W-:Y:S03]  /*6960*/  BSSY B1, `(.L_x_89) ;  /* 0x0000008000017945 */ /* 0x000fe60003800000 */
[----:B------:R-:W-:Y:S01]  /*6970*/  FMUL R220, R219, R16 ;  /* 0x00000010dbdc7220 */ /* 0x000fe20000400000 */
[----:B------:R-:W-:-:S03]  /*6980*/  ISETP.GT.AND P0, PT, R3, RZ, P3 ;  /* 0x000000ff0300720c */ /* 0x000fc60001f04270 */
[----:B------:R-:W-:-:S05]  /*6990*/  FFMA R220, R223, R2, R220 ;  /* 0x00000002dfdc7223 */ /* 0x000fca00000000dc */
[----:B------:R-:W-:-:S05]  /*69a0*/  F2FP.F16.F32.PACK_AB R220, RZ, R220 ;  /* 0x000000dcffdc723e */ /* 0x000fca00000000ff */
[----:B------:R2:W-:Y:S01]  /*69b0*/  @P1 STG.E.U16 desc[UR44][R216.64+0x12], R220 ;  /* 0x000012dcd8001986 */ /* 0x0005e2000c10152c */
[----:B------:R-:W-:Y:S05]  /*69c0*/  @!P0 BRA `(.L_x_90) ;  /* 0x0000000000048947 */ /* 0x000fea0003800000 */
[----:B------:R0:W5:Y:S02]  /*69d0*/  LDG.E.LTC128B.U16 R218, desc[UR44][R4.64+0x20] ;  /* 0x0000202c04da7981 */ /* 0x000164000c1e1520 */
.L_x_90:
[----:B------:R-:W-:Y:S05]  /*69e0*/  BSYNC B1 ;  /* 0x0000000000017941 */ /* 0x000fea0003800000 */
.L_x_89:
        /* <DEDUP_REMOVED lines=10> */
.L_x_92:
[----:B------:R-:W-:Y:S05]  /*6a90*/  BSYNC B1 ;  /* 0x0000000000017941 */ /* 0x000fea0003800000 */
.L_x_91:
        /* <DEDUP_REMOVED lines=9> */
.L_x_94:
[----:B------:R-:W-:Y:S05]  /*6b30*/  BSYNC B1 ;  /* 0x0000000000017941 */ /* 0x000fea0003800000 */
.L_x_93:
        /* <DEDUP_REMOVED lines=9> */
.L_x_96:
[----:B------:R-:W-:Y:S05]  /*6bd0*/  BSYNC B1 ;  /* 0x0000000000017941 */ /* 0x000fea0003800000 */
.L_x_95:
[----:B0----5:R-:W-:Y:S01]  /*6be0*/  HADD2.F32 R209, -RZ, R218.H0_H0 ;  /* 0x200000daffd17230 */ /* 0x021fe20000004100 */
[----:B------:R-:W-:Y:S01]  /*6bf0*/  ISETP.GT.AND P1, PT, R0, 0x18, PT ;  /* 0x000000180000780c */ /* 0x000fe20003f24270 */
[----:B------:R-:W-:Y:S03]  /*6c00*/  BSSY B1, `(.L_x_97) ;  /* 0x0000008000017945 */ /* 0x000fe60003800000 */
[----:B--2---:R-:W-:Y:S01]  /*6c10*/  FMUL R208, R209, R16 ;  /* 0x00000010d1d07220 */ /* 0x004fe20000400000 */
[----:B------:R-:W-:-:S03]  /*6c20*/  ISETP.GT.AND P5, PT, R3, RZ, P1 ;  /* 0x000000ff0300720c */ /* 0x000fc60000fa4270 */
[----:B------:R-:W-:-:S05]  /*6c30*/  FFMA R208, R211, R2, R208 ;  /* 0x00000002d3d07223 */ /* 0x000fca00000000d0 */
[----:B------:R-:W-:-:S05]  /*6c40*/  F2FP.F16.F32.PACK_AB R208, RZ, R208 ;  /* 0x000000d0ffd0723e */ /* 0x000fca00000000ff */
[----:B------:R0:W-:Y:S01]  /*6c50*/  @P4 STG.E.U16 desc[UR44][R10.64+0x22], R208 ;  /* 0x000022d00a004986 */ /* 0x0001e2000c10152c */
[----:B------:R-:W-:Y:S05]  /*6c60*/  @!P5 BRA `(.L_x_98) ;  /* 0x000000000004d947 */ /* 0x000fea0003800000 */
[----:B------:R2:W5:Y:S02]  /*6c70*/  LDG.E.LTC128B.U16 R218, desc[UR44][R4.64+0x30] ;  /* 0x0000302c04da7981 */ /* 0x000564000c1e1520 */
.L_x_98:
[----:B------:R-:W-:Y:S05]  /*6c80*/  BSYNC B1 ;  /* 0x0000000000017941 */ /* 0x000fea0003800000 */
.L_x_97:
[----:B-----5:R-:W-:Y:S01]  /*6c90*/  HADD2.F32 R209, -RZ, R218.H0_H0 ;  /* 0x200000daffd17230 */ /* 0x020fe20000004100 */
        /* <DEDUP_REMOVED lines=9> */
.L_x_100:
[----:B------:R-:W-:Y:S05]  /*6d30*/  BSYNC B1 ;  /* 0x0000000000017941 */ /* 0x000fea0003800000 */
.L_x_99:
[----:B0----5:R-:W-:Y:S01]  /*6d40*/  HADD2.F32 R209, -RZ, R218.H0_H0 ;  /* 0x200000daffd17230 */ /* 0x021fe20000004100 */
        /* <DEDUP_REMOVED lines=8> */
.L_x_102:
[----:B------:R-:W-:Y:S05]  /*6dd0*/  BSYNC B1 ;  /* 0x0000000000017941 */ /* 0x000fea0003800000 */
.L_x_101:
        /* <DEDUP_REMOVED lines=9> */
.L_x_104:
[----:B------:R-:W-:Y:S05]  /*6e70*/  BSYNC B1 ;  /* 0x0000000000017941 */ /* 0x000fea0003800000 */
.L_x_103:
        /* <DEDUP_REMOVED lines=9> */
.L_x_106:
[----:B------:R-:W-:Y:S05]  /*6f10*/  BSYNC B1 ;  /* 0x0000000000017941 */ /* 0x000fea0003800000 */
.L_x_105:
        /* <DEDUP_REMOVED lines=9> */
.L_x_108:
[----:B------:R-:W-:Y:S05]  /*6fb0*/  BSYNC B1 ;  /* 0x0000000000017941 */ /* 0x000fea0003800000 */
.L_x_107:
        /* <DEDUP_REMOVED lines=9> */
.L_x_110:
[----:B------:R-:W-:Y:S05]  /*7050*/  BSYNC B1 ;  /* 0x0000000000017941 */ /* 0x000fea0003800000 */
.L_x_109:
        /* <DEDUP_REMOVED lines=9> */
.L_x_112:
[----:B------:R-:W-:Y:S05]  /*70f0*/  BSYNC B1 ;  /* 0x0000000000017941 */ /* 0x000fea0003800000 */
.L_x_111:
        /* <DEDUP_REMOVED lines=9> */
.L_x_114:
[----:B------:R-:W-:Y:S05]  /*7190*/  BSYNC B1 ;  /* 0x0000000000017941 */ /* 0x000fea0003800000 */
.L_x_113:
        /* <DEDUP_REMOVED lines=9> */
.L_x_116:
[----:B------:R-:W-:Y:S05]  /*7230*/  BSYNC B1 ;  /* 0x0000000000017941 */ /* 0x000fea0003800000 */
.L_x_115:
        /* <DEDUP_REMOVED lines=9> */
.L_x_118:
[----:B------:R-:W-:Y:S05]  /*72d0*/  BSYNC B1 ;  /* 0x0000000000017941 */ /* 0x000fea0003800000 */
.L_x_117:
        /* <DEDUP_REMOVED lines=9> */
.L_x_120:
[----:B------:R-:W-:Y:S05]  /*7370*/  BSYNC B1 ;  /* 0x0000000000017941 */ /* 0x000fea0003800000 */
.L_x_119:
[----:B0----5:R-:W-:Y:S01]  /*7380*/  HADD2.F32 R201, -RZ, R218.H0_H0 ;  /* 0x200000daffc97230 */ /* 0x021fe20000004100 */
[----:B------:R-:W2:Y:S01]  /*7390*/  LDL.LU.64 R208, [R1+0x30] ;  /* 0x0000300001d07983 */ /* 0x000ea20000300a00 */
[----:B------:R-:W-:-:S03]  /*73a0*/  ISETP.GT.AND P5, PT, R3, 0x100, P3 ;  /* 0x000001000300780c */ /* 0x000fc60001fa4270 */
[----:B------:R-:W-:-:S04]  /*73b0*/  FMUL R200, R201, R16 ;  /* 0x00000010c9c87220 */ /* 0x000fc80000400000 */
[----:B------:R-:W-:-:S05]  /*73c0*/  FFMA R200, R207, R2, R200 ;  /* 0x00000002cfc87223 */ /* 0x000fca00000000c8 */
[----:B------:R-:W-:-:S04]  /*73d0*/  F2FP.F16.F32.PACK_AB R200, RZ, R200 ;  /* 0x000000c8ffc8723e */ /* 0x000fc800000000ff */
[----:B------:R-:W-:-:S05]  /*73e0*/  PRMT R202, R200, 0x7610, R202 ;  /* 0x00007610c8ca7816 */ /* 0x000fca00000000ca */
[----:B------:R0:W-:Y:S04]  /*73f0*/  @P4 STG.E.U16 desc[UR44][R232.64+0x32], R202 ;  /* 0x000032cae8004986 */ /* 0x0001e8000c10152c */
[----:B------:R-:W3:Y:S01]  /*7400*/  @P5 LDG.E.LTC128B.U16 R218, desc[UR44][R22.64+0x20] ;  /* 0x0000202c16da5981 */ /* 0x000ee2000c1e1520 */
[----:B------:R-:W-:Y:S01]  /*7410*/  IMAD.U32 R205, RZ, RZ, UR8 ;  /* 0x00000008ffcd7e24 */ /* 0x000fe2000f8e00ff */
[----:B------:R-:W-:Y:S01]  /*7420*/  BSSY B1, `(.L_x_121) ;  /* 0x000000f000017945 */ /* 0x000fe20003800000 */
[----:B------:R-:W-:Y:S02]  /*7430*/  IMAD.U32 R203, RZ, RZ, UR8 ;  /* 0x00000008ffcb7e24 */ /* 0x000fe4000f8e00ff */
[----:B------:R-:W-:Y:S02]  /*7440*/  IMAD.U32 R200, RZ, RZ, UR9 ;  /* 0x00000009ffc87e24 */ /* 0x000fe4000f8e00ff */
[----:B------:R-:W-:-:S03]  /*7450*/  IMAD.SHL.U32 R205, R205, 0x100, RZ ;  /* 0x00000100cdcd7824 */ /* 0x000fc600078e00ff */
[----:B------:R-:W-:Y:S02]  /*7460*/  SHF.L.U64.HI R203, R203, 0x8, R200 ;  /* 0x00000008cbcb7819 */ /* 0x000fe400000102c8 */
[----:B--2---:R-:W-:Y:S01]  /*7470*/  IADD3 R200, P4, R205, R208, RZ ;  /* 0x000000d0cdc87210 */ /* 0x004fe20007f9e0ff */
[----:B---3--:R-:W-:-:S05]  /*7480*/  HADD2.F32 R201, -RZ, R218.H0_H0 ;  /* 0x200000daffc97230 */ /* 0x008fca0000004100 */
[----:B------:R-:W-:-:S04]  /*7490*/  FMUL R201, R201, R16 ;  /* 0x00000010c9c97220 */ /* 0x000fc80000400000 */
[----:B------:R-:W-:Y:S01]  /*74a0*/  FFMA R192, R192, R2, R201 ;  /* 0x00000002c0c07223 */ /* 0x000fe200000000c9 */
[----:B------:R-:W-:Y:S01]  /*74b0*/  IMAD.X R201, R203, 0x1, R15, P4 ;  /* 0x00000001cbc97824 */ /* 0x000fe200020e060f */
[----:B------:R-:W-:-:S03]  /*74c0*/  ISETP.GT.AND P4, PT, R3, 0x100, P2 ;  /* 0x000001000300780c */ /* 0x000fc60001784270 */
[----:B------:R-:W-:-:S05]  /*74d0*/  F2FP.F16.F32.PACK_AB R192, RZ, R192 ;  /* 0x000000c0ffc0723e */ /* 0x000fca00000000ff */
[----:B------:R0:W-:Y:S05]  /*74e0*/  @P5 STG.E.U16 desc[UR44][R200.64+0x20], R192 ;  /* 0x000020c0c8005986 */ /* 0x0001ea000c10152c */
[----:B------:R-:W-:Y:S05]  /*74f0*/  @!P4 BRA `(.L_x_122) ;  /* 0x000000000004c947 */ /* 0x000fea0003800000 */
[----:B------:R2:W5:Y:S02]  /*7500*/  LDG.E.LTC128B.U16 R218, desc[UR44][R22.64+0x22] ;  /* 0x0000222c16da7981 */ /* 0x000564000c1e1520 */
.L_x_122:
[----:B------:R-:W-:Y:S05]  /*7510*/  BSYNC B1 ;  /* 0x0000000000017941 */ /* 0x000fea0003800000 */
.L_x_121:
[----:B-----5:R-:W-:Y:S01]  /*7520*/  HADD2.F32 R207, -RZ, R218.H0_H0 ;  /* 0x200000daffcf7230 */ /* 0x020fe20000004100 */
[----:B------:R-:W-:-:S04]  /*7530*/  ISETP.GT.AND P5, PT, R3, 0x108, P3 ;  /* 0x000001080300780c */ /* 0x000fc80001fa4270 */
[----:B0-----:R-:W-:-:S04]  /*7540*/  FMUL R192, R207, R16 ;  /* 0x00000010cfc07220 */ /* 0x001fc80000400000 */
[----:B------:R-:W-:-:S05]  /*7550*/  FFMA R192, R193, R2, R192 ;  /* 0x00000002c1c07223 */ /* 0x000fca00000000c0 */
[----:B------:R-:W-:-:S04]  /*7560*/  F2FP.F16.F32.PACK_AB R192, RZ, R192 ;  /* 0x000000c0ffc0723e */ /* 0x000fc800000000ff */
[----:B------:R-:W-:-:S05]  /*7570*/  PRMT R202, R192, 0x7610, R202 ;  /* 0x00007610c0ca7816 */ /* 0x000fca00000000ca */
[----:B------:R0:W-:Y:S04]  /*7580*/  @P4 STG.E.U16 desc[UR44][R200.64+0x22], R202 ;  /* 0x000022cac8004986 */ /* 0x0001e8000c10152c */
[----:B------:R-:W3:Y:S01]  /*7590*/  @P5 LDG.E.LTC128B.U16 R218, desc[UR44][R224.64+0x20] ;  /* 0x0000202ce0da5981 */ /* 0x000ee2000c1e1520 */
[----:B------:R-:W-:Y:S02]  /*75a0*/  IMAD.U32 R209, RZ, RZ, UR8 ;  /* 0x00000008ffd17e24 */ /* 0x000fe4000f8e00ff */
[----:B------:R-:W-:Y:S02]  /*75b0*/  IMAD.U32 R208, RZ, RZ, UR9 ;  /* 0x00000009ffd07e24 */ /* 0x000fe4000f8e00ff */
[----:B------:R-:W-:Y:S02]  /*75c0*/  IMAD.SHL.U32 R209, R209, 0x10, RZ ;  /* 0x00000010d1d17824 */ /* 0x000fe400078e00ff */
[----:B------:R-:W-:-:S03]  /*75d0*/  IMAD.U32 R206, RZ, RZ, UR8 ;  /* 0x00000008ffce7e24 */ /* 0x000fc6000f8e00ff */
[----:B------:R-:W-:Y:S02]  /*75e0*/  IADD3 R192, P4, R209, R200, RZ ;  /* 0x000000c8d1c07210 */ /* 0x000fe40007f9e0ff */
[----:B------:R-:W-:Y:S01]  /*75f0*/  SHF.L.U64.HI R206, R206, 0x4, R208 ;  /* 0x00000004cece7819 */ /* 0x000fe200000102d0 */
[----:B---3--:R-:W-:-:S05]  /*7600*/  HADD2.F32 R193, -RZ, R218.H0_H0 ;  /* 0x200000daffc17230 */ /* 0x008fca0000004100 */
[----:B------:R-:W-:-:S04]  /*7610*/  FMUL R193, R193, R16 ;  /* 0x00000010c1c17220 */ /* 0x000fc80000400000 */
[----:B------:R-:W-:Y:S01]  /*7620*/  FFMA R194, R194, R2, R193 ;  /* 0x00000002c2c27223 */ /* 0x000fe200000000c1 */
[----:B------:R-:W-:Y:S01]  /*7630*/  IMAD.X R193, R206, 0x1, R201, P4 ;  /* 0x00000001cec17824 */ /* 0x000fe200020e06c9 */
[----:B------:R-:W-:-:S03]  /*7640*/  ISETP.GT.AND P4, PT, R3, 0x108, P2 ;  /* 0x000001080300780c */ /* 0x000fc60001784270 */
[----:B------:R-:W-:-:S04]  /*7650*/  F2FP.F16.F32.PACK_AB R194, RZ, R194 ;  /* 0x000000c2ffc2723e */ /* 0x000fc800000000ff */
[----:B------:R-:W-:-:S05]  /*7660*/  PRMT R204, R194, 0x7610, R204 ;  /* 0x00007610c2cc7816 */ /* 0x000fca00000000cc */
[----:B------:R3:W-:Y:S04]  /*7670*/  @P5 STG.E.U16 desc[UR44][R192.64+0x20], R204 ;  /* 0x000020ccc0005986 */ /* 0x0007e8000c10152c */
[----:B------:R-:W4:Y:S01]  /*7680*/  @P4 LDG.E.LTC128B.U16 R218, desc[UR44][R224.64+0x22] ;  /* 0x0000222ce0da4981 */ /* 0x000f22000c1e1520 */
[----:B------:R-:W-:Y:S01]  /*7690*/  IADD3 R194, P5, R200, R209, RZ ;  /* 0x000000d1c8c27210 */ /* 0x000fe20007fbe0ff */
[----:B------:R-:W-:Y:S01]  /*76a0*/  BSSY B1, `(.L_x_123) ;  /* 0x000000a000017945 */ /* 0x000fe20003800000 */
[----:B----4-:R-:W-:-:S05]  /*76b0*/  HADD2.F32 R207, -RZ, R218.H0_H0 ;  /* 0x200000daffcf7230 */ /* 0x010fca0000004100 */
[----:B0-----:R-:W-:-:S04]  /*76c0*/  FMUL R202, R207, R16 ;  /* 0x00000010cfca7220 */ /* 0x001fc80000400000 */
[----:B------:R-:W-:Y:S01]  /*76d0*/  FFMA R202, R195, R2, R202 ;  /* 0x00000002c3ca7223 */ /* 0x000fe200000000ca */
[----:B------:R-:W-:Y:S01]  /*76e0*/  IMAD.X R195, R201, 0x1, R206, P5 ;  /* 0x00000001c9c37824 */ /* 0x000fe200028e06ce */
[----:B------:R-:W-:-:S03]  /*76f0*/  ISETP.GT.AND P5, PT, R3, 0x100, P1 ;  /* 0x000001000300780c */ /* 0x000fc60000fa4270 */
[----:B------:R-:W-:-:S05]  /*7700*/  F2FP.F16.F32.PACK_AB R202, RZ, R202 ;  /* 0x000000caffca723e */ /* 0x000fca00000000ff */
[----:B------:R3:W-:Y:S05]  /*7710*/  @P4 STG.E.U16 desc[UR44][R194.64+0x22], R202 ;  /* 0x000022cac2004986 */ /* 0x0007ea000c10152c */
[----:B------:R-:W-:Y:S05]  /*7720*/  @!P5 BRA `(.L_x_124) ;  /* 0x000000000004d947 */ /* 0x000fea0003800000 */
[----:B------:R0:W5:Y:S02]  /*7730*/  LDG.E.LTC128B.U16 R218, desc[UR44][R22.64+0x30] ;  /* 0x0000302c16da7981 */ /* 0x000164000c1e1520 */
.L_x_124:
[----:B------:R-:W-:Y:S05]  /*7740*/  BSYNC B1 ;  /* 0x0000000000017941 */ /* 0x000fea0003800000 */
.L_x_123:
[----:B---3-5:R-:W-:Y:S01]  /*7750*/  HADD2.F32 R195, -RZ, R218.H0_H0 ;  /* 0x200000daffc37230 */ /* 0x028fe20000004100 */
        /* <DEDUP_REMOVED lines=8> */
.L_x_126:
[----:B------:R-:W-:Y:S05]  /*77e0*/  BSYNC B1 ;  /* 0x0000000000017941 */ /* 0x000fea0003800000 */
.L_x_125:
        /* <DEDUP_REMOVED lines=9> */
.L_x_128:
[----:B------:R-:W-:Y:S05]  /*7880*/  BSYNC B1 ;  /* 0x0000000000017941 */ /* 0x000fea0003800000 */
.L_x_127:
        /* <DEDUP_REMOVED lines=9> */
.L_x_130:
[----:B------:R-:W-:Y:S05]  /*7920*/  BSYNC B1 ;  /* 0x0000000000017941 */ /* 0x000fea0003800000 */
.L_x_129:
[----:B0----5:R-:W-:Y:S01]  /*7930*/  HADD2.F32 R195, -RZ, R218.H0_H0 ;  /* 0x200000daffc37230 */ /* 0x021fe20000004100 */
[----:B------:R-:W-:Y:S01]  /*7940*/  ISETP.GT.AND P5, PT, R3, 0x180, P3 ;  /* 0x000001800300780c */ /* 0x000fe20001fa4270 */
[----:B------:R-:W-:Y:S03]  /*7950*/  BSSY B1, `(.L_x_131) ;  /* 0x0000007000017945 */ /* 0x000fe60003800000 */
[----:B---3--:R-:W-:-:S04]  /*7960*/  FMUL R194, R195, R16 ;  /* 0x00000010c3c27220 */ /* 0x008fc80000400000 */
[----:B------:R-:W-:-:S05]  /*7970*/  FFMA R194, R199, R2, R194 ;  /* 0x00000002c7c27223 */ /* 0x000fca00000000c2 */
[----:B------:R-:W-:-:S05]  /*7980*/  F2FP.F16.F32.PACK_AB R194, RZ, R194 ;  /* 0x000000c2ffc2723e */ /* 0x000fca00000000ff */
[----:B------:R0:W-:Y:S01]  /*7990*/  @P4 STG.E.U16 desc[UR44][R192.64+0x32], R194 ;  /* 0x000032c2c0004986 */ /* 0x0001e2000c10152c */
[----:B------:R-:W-:Y:S05]  /*79a0*/  @!P5 BRA `(.L_x_132) ;  /* 0x000000000004d947 */ /* 0x000fea0003800000 */
[----:B------:R3:W5:Y:S02]  /*79b0*/  LDG.E.LTC128B.U16 R218, desc[UR44][R226.64+0x20] ;  /* 0x0000202ce2da7981 */ /* 0x000764000c1e1520 */
.L_x_132:
[----:B------:R-:W-:Y:S05]  /*79c0*/  BSYNC B1 ;  /* 0x0000000000017941 */ /* 0x000fea0003800000 */
.L_x_131:
[----:B-----5:R-:W-:Y:S01]  /*79d0*/  HADD2.F32 R195, -RZ, R218.H0_H0 ;  /* 0x200000daffc37230 */ /* 0x020fe20000004100 */
[----:B0-----:R-:W-:Y:S01]  /*79e0*/  IADD3 R194, P4, R205, R200, RZ ;  /* 0x000000c8cdc27210 */ /* 0x001fe20007f9e0ff */
[----:B------:R-:W-:Y:S03]  /*79f0*/  BSSY B1, `(.L_x_133) ;  /* 0x0000009000017945 */ /* 0x000fe60003800000 */
        /* <DEDUP_REMOVED lines=8> */
.L_x_134:
[----:B------:R-:W-:Y:S05]  /*7a80*/  BSYNC B1 ;  /* 0x0000000000017941 */ /* 0x000fea0003800000 */
.L_x_133:
[----:B-----5:R-:W-:Y:S01]  /*7a90*/  HADD2.F32 R197, -RZ, R218.H0_H0 ;  /* 0x200000daffc57230 */ /* 0x020fe20000004100 */
[----:B------:R-:W-:Y:S01]  /*7aa0*/  ISETP.GT.AND P3, PT, R3, 0x188, P3 ;  /* 0x000001880300780c */ /* 0x000fe20001f64270 */
[----:B------:R-:W-:Y:S03]  /*7ab0*/  BSSY B1, `(.L_x_135) ;  /* 0x0000007000017945 */ /* 0x000fe60003800000 */
[----:B0-----:R-:W-:-:S04]  /*7ac0*/  FMUL R184, R197, R16 ;  /* 0x00000010c5b87220 */ /* 0x001fc80000400000 */
[----:B------:R-:W-:-:S05]  /*7ad0*/  FFMA R184, R185, R2, R184 ;  /* 0x00000002b9b87223 */ /* 0x000fca00000000b8 */
[----:B------:R-:W-:-:S05]  /*7ae0*/  F2FP.F16.F32.PACK_AB R184, RZ, R184 ;  /* 0x000000b8ffb8723e */ /* 0x000fca00000000ff */
[----:B------:R0:W-:Y:S01]  /*7af0*/  @P4 STG.E.U16 desc[UR44][R194.64+0x22], R184 ;  /* 0x000022b8c2004986 */ /* 0x0001e2000c10152c */
[----:B------:R-:W-:Y:S05]  /*7b00*/  @!P3 BRA `(.L_x_136) ;  /* 0x000000000004b947 */ /* 0x000fea0003800000 */
[----:B------:R0:W5:Y:S02]  /*7b10*/  LDG.E.LTC128B.U16 R218, desc[UR44][R20.64+0x20] ;  /* 0x0000202c14da7981 */ /* 0x000164000c1e1520 */
.L_x_136:
[----:B------:R-:W-:Y:S05]  /*7b20*/  BSYNC B1 ;  /* 0x0000000000017941 */ /* 0x000fea0003800000 */
.L_x_135:
[----:B-----5:R-:W-:Y:S01]  /*7b30*/  HADD2.F32 R185, -RZ, R218.H0_H0 ;  /* 0x200000daffb97230 */ /* 0x020fe20000004100 */
[----:B0-----:R-:W-:Y:S01]  /*7b40*/  IADD3 R184, P4, R209, R194, RZ ;  /* 0x000000c2d1b87210 */ /* 0x001fe20007f9e0ff */
[----:B------:R-:W-:Y:S01]  /*7b50*/  BSSY B1, `(.L_x_137) ;  /* 0x0000009000017945 */ /* 0x000fe20003800000 */
[----:B------:R-:W-:Y:S02]  /*7b60*/  ISETP.GT.AND P2, PT, R3, 0x188, P2 ;  /* 0x000001880300780c */ /* 0x000fe40001744270 */
[----:B------:R-:W-:-:S04]  /*7b70*/  FMUL R185, R185, R16 ;  /* 0x00000010b9b97220 */ /* 0x000fc80000400000 */
[----:B------:R-:W-:-:S05]  /*7b80*/  FFMA R185, R186, R2, R185 ;  /* 0x00000002bab97223 */ /* 0x000fca00000000b9 */
[----:B------:R-:W-:Y:S01]  /*7b90*/  F2FP.F16.F32.PACK_AB R186, RZ, R185 ;  /* 0x000000b9ffba723e */ /* 0x000fe200000000ff */
[----:B------:R-:W-:-:S05]  /*7ba0*/  IMAD.X R185, R206, 0x1, R195, P4 ;  /* 0x00000001ceb97824 */ /* 0x000fca00020e06c3 */
[----:B------:R0:W-:Y:S01]  /*7bb0*/  @P3 STG.E.U16 desc[UR44][R184.64+0x20], R186 ;  /* 0x000020bab8003986 */ /* 0x0001e2000c10152c */
[----:B------:R-:W-:Y:S05]  /*7bc0*/  @!P2 BRA `(.L_x_138) ;  /* 0x000000000004a947 */ /* 0x000fea0003800000 */
[----:B------:R0:W5:Y:S02]  /*7bd0*/  LDG.E.LTC128B.U16 R218, desc[UR44][R20.64+0x22] ;  /* 0x0000222c14da7981 */ /* 0x000164000c1e1520 */
.L_x_138:
[----:B------:R-:W-:Y:S05]  /*7be0*/  BSYNC B1 ;  /* 0x0000000000017941 */ /* 0x000fea0003800000 */
.L_x_137:
[----:B-----5:R-:W-:Y:S01]  /*7bf0*/  HADD2.F32 R197, -RZ, R218.H0_H0 ;  /* 0x200000daffc57230 */ /* 0x020fe20000004100 */
[----:B------:R-:W-:Y:S01]  /*7c00*/  ISETP.GT.AND P3, PT, R3, 0x180, P1 ;  /* 0x000001800300780c */ /* 0x000fe20000f64270 */
[----:B------:R-:W-:Y:S03]  /*7c10*/  BSSY B1, `(.L_x_139) ;  /* 0x0000009000017945 */ /* 0x000fe60003800000 */
[----:B0-----:R-:W-:-:S04]  /*7c20*/  FMUL R186, R197, R16 ;  /* 0x00000010c5ba7220 */ /* 0x001fc80000400000 */
[----:B------:R-:W-:Y:S01]  /*7c30*/  FFMA R187, R187, R2, R186 ;  /* 0x00000002bbbb7223 */ /* 0x000fe200000000ba */
[----:B------:R-:W-:-:S04]  /*7c40*/  IADD3 R186, P4, P5, R209, R200, R205 ;  /* 0x000000c8d1ba7210 */ /* 0x000fc80007d9e0cd */
[----:B------:R-:W-:Y:S02]  /*7c50*/  F2FP.F16.F32.PACK_AB R196, RZ, R187 ;  /* 0x000000bbffc4723e */ /* 0x000fe400000000ff */
[----:B------:R-:W-:-:S05]  /*7c60*/  IADD3.X R187, R206, R201, R203, P4, P5 ;  /* 0x000000c9cebb7210 */ /* 0x000fca00027ea4cb */
[----:B------:R0:W-:Y:S01]  /*7c70*/  @P2 STG.E.U16 desc[UR44][R186.64+0x22], R196 ;  /* 0x000022c4ba002986 */ /* 0x0001e2000c10152c */
[----:B------:R-:W-:Y:S05]  /*7c80*/  @!P3 BRA `(.L_x_140) ;  /* 0x000000000004b947 */ /* 0x000fea0003800000 */
[----:B------:R0:W5:Y:S02]  /*7c90*/  LDG.E.LTC128B.U16 R218, desc[UR44][R226.64+0x30] ;  /* 0x0000302ce2da7981 */ /* 0x000164000c1e1520 */
.L_x_140:
[----:B------:R-:W-:Y:S05]  /*7ca0*/  BSYNC B1 ;  /* 0x0000000000017941 */ /* 0x000fea0003800000 */
.L_x_139:
        /* <DEDUP_REMOVED lines=9> */
.L_x_142:
[----:B------:R-:W-:Y:S05]  /*7d40*/  BSYNC B1 ;  /* 0x0000000000017941 */ /* 0x000fea0003800000 */
.L_x_141:
        /* <DEDUP_REMOVED lines=9> */
.L_x_144:
[----:B------:R-:W-:Y:S05]  /*7de0*/  BSYNC B1 ;  /* 0x0000000000017941 */ /* 0x000fea0003800000 */
.L_x_143:
        /* <DEDUP_REMOVED lines=9> */
.L_x_146:
[----:B------:R-:W-:Y:S05]  /*7e80*/  BSYNC B1 ;  /* 0x0000000000017941 */ /* 0x000fea0003800000 */
.L_x_145:
[----:B0----5:R-:W-:Y:S01]  /*7e90*/  HADD2.F32 R187, -RZ, R218.H0_H0 ;  /* 0x200000daffbb7230 */ /* 0x021fe20000004100 */
        /* <DEDUP_REMOVED lines=9> */
.L_x_148:
[----:B------:R-:W-:Y:S05]  /*7f30*/  BSYNC B1 ;  /* 0x0000000000017941 */ /* 0x000fea0003800000 */
.L_x_147:
        /* <DEDUP_REMOVED lines=10> */
.L_x_150:
[----:B------:R-:W-:Y:S05]  /*7fe0*/  BSYNC B1 ;  /* 0x0000000000017941 */ /* 0x000fea0003800000 */
.L_x_149:
        /* <DEDUP_REMOVED lines=9> */
.L_x_152:
[----:B------:R-:W-:Y:S05]  /*8080*/  BSYNC B1 ;  /* 0x0000000000017941 */ /* 0x000fea0003800000 */
.L_x_151:
        /* <DEDUP_REMOVED lines=9> */
.L_x_154:
[----:B------:R-:W-:Y:S05]  /*8120*/  BSYNC B1 ;  /* 0x0000000000017941 */ /* 0x000fea0003800000 */
.L_x_153:
        /* <DEDUP_REMOVED lines=10> */
.L_x_156:
[----:B------:R-:W-:Y:S05]  /*81d0*/  BSYNC B1 ;  /* 0x0000000000017941 */ /* 0x000fea0003800000 */
.L_x_155:
        /* <DEDUP_REMOVED lines=10> */
.L_x_158:
[----:B------:R-:W-:Y:S05]  /*8280*/  BSYNC B1 ;  /* 0x0000000000017941 */ /* 0x000fea0003800000 */
.L_x_157:
        /* <DEDUP_REMOVED lines=9> */
.L_x_160:
[----:B------:R-:W-:Y:S05]  /*8320*/  BSYNC B1 ;  /* 0x0000000000017941 */ /* 0x000fea0003800000 */
.L_x_159:
        /* <DEDUP_REMOVED lines=9> */
.L_x_162:
[----:B------:R-:W-:Y:S05]  /*83c0*/  BSYNC B1 ;  /* 0x0000000000017941 */ /* 0x000fea0003800000 */
.L_x_161:
        /* <DEDUP_REMOVED lines=9> */
.L_x_164:
[----:B------:R-:W-:Y:S05]  /*8460*/  BSYNC B1 ;  /* 0x0000000000017941 */ /* 0x000fea0003800000 */
.L_x_163:
        /* <DEDUP_REMOVED lines=9> */
.L_x_166:
[----:B------:R-:W-:Y:S05]  /*8500*/  BSYNC B1 ;  /* 0x0000000000017941 */ /* 0x000fea0003800000 */
.L_x_165:
        /* <DEDUP_REMOVED lines=9> */
.L_x_168:
[----:B------:R-:W-:Y:S05]  /*85a0*/  BSYNC B1 ;  /* 0x0000000000017941 */ /* 0x000fea0003800000 */
.L_x_167:
        /* <DEDUP_REMOVED lines=9> */
.L_x_170:
[----:B------:R-:W-:Y:S05]  /*8640*/  BSYNC B1 ;  /* 0x0000000000017941 */ /* 0x000fea0003800000 */
.L_x_169:
        /* <DEDUP_REMOVED lines=9> */
.L_x_172:
[----:B------:R-:W-:Y:S05]  /*86e0*/  BSYNC B1 ;  /* 0x0000000000017941 */ /* 0x000fea0003800000 */
.L_x_171:
        /* <DEDUP_REMOVED lines=9> */
.L_x_174:
[----:B------:R-:W-:Y:S05]  /*8780*/  BSYNC B1 ;  /* 0x0000000000017941 */ /* 0x000fea0003800000 */
.L_x_173:
        /* <DEDUP_REMOVED lines=9> */
.L_x_176:
[----:B------:R-:W-:Y:S05]  /*8820*/  BSYNC B1 ;  /* 0x0000000000017941 */ /* 0x000fea0003800000 */
.L_x_175:
        /* <DEDUP_REMOVED lines=9> */
.L_x_178:
[----:B------:R-:W-:Y:S05]  /*88c0*/  BSYNC B1 ;  /* 0x0000000000017941 */ /* 0x000fea0003800000 */
.L_x_177:
        /* <DEDUP_REMOVED lines=9> */
.L_x_180:
[----:B------:R-:W-:Y:S05]  /*8960*/  BSYNC B1 ;  /* 0x0000000000017941 */ /* 0x000fea0003800000 */
.L_x_179:
        /* <DEDUP_REMOVED lines=9> */
.L_x_182:
[----:B------:R-:W-:Y:S05]  /*8a00*/  BSYNC B1 ;  /* 0x0000000000017941 */ /* 0x000fea0003800000 */
.L_x_181:
        /* <DEDUP_REMOVED lines=9> */
.L_x_184:
[----:B------:R-:W-:Y:S05]  /*8aa0*/  BSYNC B1 ;  /* 0x0000000000017941 */ /* 0x000fea0003800000 */
.L_x_183:
        /* <DEDUP_REMOVED lines=9> */
.L_x_186:
[----:B------:R-:W-:Y:S05]  /*8b40*/  BSYNC B1 ;  /* 0x0000000000017941 */ /* 0x000fea0003800000 */
.L_x_185:
        /* <DEDUP_REMOVED lines=9> */
.L_x_188:
[----:B------:R-:W-:Y:S05]  /*8be0*/  BSYNC B1 ;  /* 0x0000000000017941 */ /* 0x000fea0003800000 */
.L_x_187:
        /* <DEDUP_REMOVED lines=9> */
.L_x_190:
[----:B------:R-:W-:Y:S05]  /*8c80*/  BSYNC B1 ;  /* 0x0000000000017941 */ /* 0x000fea0003800000 */
.L_x_189:
        /* <DEDUP_REMOVED lines=9> */
.L_x_192:
[----:B------:R-:W-:Y:S05]  /*8d20*/  BSYNC B1 ;  /* 0x0000000000017941 */ /* 0x000fea0003800000 */
.L_x_191:
        /* <DEDUP_REMOVED lines=9> */
.L_x_194:
[----:B------:R-:W-:Y:S05]  /*8dc0*/  BSYNC B1 ;  /* 0x0000000000017941 */ /* 0x000fea0003800000 */
.L_x_193:
        /* <DEDUP_REMOVED lines=9> */
.L_x_196:
[----:B------:R-:W-:Y:S05]  /*8e60*/  BSYNC B1 ;  /* 0x0000000000017941 */ /* 0x000fea0003800000 */
.L_x_195:
        /* <DEDUP_REMOVED lines=9> */
.L_x_198:
[----:B------:R-:W-:Y:S05]  /*8f00*/  BSYNC B1 ;  /* 0x0000000000017941 */ /* 0x000fea0003800000 */
.L_x_197:
        /* <DEDUP_REMOVED lines=9> */
.L_x_200:
[----:B------:R-:W-:Y:S05]  /*8fa0*/  BSYNC B1 ;  /* 0x0000000000017941 */ /* 0x000fea0003800000 */
.L_x_199:
        /* <DEDUP_REMOVED lines=9> */
.L_x_202:
[----:B------:R-:W-:Y:S05]  /*9040*/  BSYNC B1 ;  /* 0x0000000000017941 */ /* 0x000fea0003800000 */
.L_x_201:
        /* <DEDUP_REMOVED lines=9> */
.L_x_204:
[----:B------:R-:W-:Y:S05]  /*90e0*/  BSYNC B1 ;  /* 0x0000000000017941 */ /* 0x000fea0003800000 */
.L_x_203:
        /* <DEDUP_REMOVED lines=9> */
.L_x_206:
[----:B------:R-:W-:Y:S05]  /*9180*/  BSYNC B1 ;  /* 0x0000000000017941 */ /* 0x000fea0003800000 */
.L_x_205:
        /* <DEDUP_REMOVED lines=9> */
.L_x_208:
[----:B------:R-:W-:Y:S05]  /*9220*/  BSYNC B1 ;  /* 0x0000000000017941 */ /* 0x000fea0003800000 */
.L_x_207:
        /* <DEDUP_REMOVED lines=9> */
.L_x_210:
[----:B------:R-:W-:Y:S05]  /*92c0*/  BSYNC B1 ;  /* 0x0000000000017941 */ /* 0x000fea0003800000 */
.L_x_209:
        /* <DEDUP_REMOVED lines=10> */
.L_x_212:
[----:B------:R-:W-:Y:S05]  /*9370*/  BSYNC B1 ;  /* 0x0000000000017941 */ /* 0x000fea0003800000 */
.L_x_211:
        /* <DEDUP_REMOVED lines=10> */
.L_x_214:
[----:B------:R-:W-:Y:S05]  /*9420*/  BSYNC B1 ;  /* 0x0000000000017941 */ /* 0x000fea0003800000 */
.L_x_213:
        /* <DEDUP_REMOVED lines=9> */
.L_x_216:
[----:B------:R-:W-:Y:S05]  /*94c0*/  BSYNC B1 ;  /* 0x0000000000017941 */ /* 0x000fea0003800000 */
.L_x_215:
        /* <DEDUP_REMOVED lines=9> */
.L_x_218:
[----:B------:R-:W-:Y:S05]  /*9560*/  BSYNC B1 ;  /* 0x0000000000017941 */ /* 0x000fea0003800000 */
.L_x_217:
        /* <DEDUP_REMOVED lines=10> */
.L_x_220:
[----:B------:R-:W-:Y:S05]  /*9610*/  BSYNC B1 ;  /* 0x0000000000017941 */ /* 0x000fea0003800000 */
.L_x_219:
        /* <DEDUP_REMOVED lines=10> */
.L_x_222:
[----:B------:R-:W-:Y:S05]  /*96c0*/  BSYNC B1 ;  /* 0x0000000000017941 */ /* 0x000fea0003800000 */
.L_x_221:
        /* <DEDUP_REMOVED lines=9> */
.L_x_224:
[----:B------:R-:W-:Y:S05]  /*9760*/  BSYNC B1 ;  /* 0x0000000000017941 */ /* 0x000fea0003800000 */
.L_x_223:
        /* <DEDUP_REMOVED lines=9> */
.L_x_226:
[----:B------:R-:W-:Y:S05]  /*9800*/  BSYNC B1 ;  /* 0x0000000000017941 */ /* 0x000fea0003800000 */
.L_x_225:
        /* <DEDUP_REMOVED lines=9> */
.L_x_228:
[----:B------:R-:W-:Y:S05]  /*98a0*/  BSYNC B1 ;  /* 0x0000000000017941 */ /* 0x000fea0003800000 */
.L_x_227:
        /* <DEDUP_REMOVED lines=9> */
.L_x_230:
[----:B------:R-:W-:Y:S05]  /*9940*/  BSYNC B1 ;  /* 0x0000000000017941 */ /* 0x000fea0003800000 */
.L_x_229:
        /* <DEDUP_REMOVED lines=9> */
.L_x_232:
[----:B------:R-:W-:Y:S05]  /*99e0*/  BSYNC B1 ;  /* 0x0000000000017941 */ /* 0x000fea0003800000 */
.L_x_231:
        /* <DEDUP_REMOVED lines=9> */
.L_x_234:
[----:B------:R-:W-:Y:S05]  /*9a80*/  BSYNC B1 ;  /* 0x0000000000017941 */ /* 0x000fea0003800000 */
.L_x_233:
        /* <DEDUP_REMOVED lines=9> */
.L_x_236:
[----:B------:R-:W-:Y:S05]  /*9b20*/  BSYNC B1 ;  /* 0x0000000000017941 */ /* 0x000fea0003800000 */
.L_x_235:
        /* <DEDUP_REMOVED lines=9> */
.L_x_238:
[----:B------:R-:W-:Y:S05]  /*9bc0*/  BSYNC B1 ;  /* 0x0000000000017941 */ /* 0x000fea0003800000 */
.L_x_237:
        /* <DEDUP_REMOVED lines=9> */
.L_x_240:
[----:B------:R-:W-:Y:S05]  /*9c60*/  BSYNC B1 ;  /* 0x0000000000017941 */ /* 0x000fea0003800000 */
.L_x_239:
        /* <DEDUP_REMOVED lines=9> */
.L_x_242:
[----:B------:R-:W-:Y:S05]  /*9d00*/  BSYNC B1 ;  /* 0x0000000000017941 */ /* 0x000fea0003800000 */
.L_x_241:
        /* <DEDUP_REMOVED lines=9> */
.L_x_244:
[----:B------:R-:W-:Y:S05]  /*9da0*/  BSYNC B1 ;  /* 0x0000000000017941 */ /* 0x000fea0003800000 */
.L_x_243:
        /* <DEDUP_REMOVED lines=9> */
.L_x_246:
[----:B------:R-:W-:Y:S05]  /*9e40*/  BSYNC B1 ;  /* 0x0000000000017941 */ /* 0x000fea0003800000 */
.L_x_245:
        /* <DEDUP_REMOVED lines=9> */
.L_x_248:
[----:B------:R-:W-:Y:S05]  /*9ee0*/  BSYNC B1 ;  /* 0x0000000000017941 */ /* 0x000fea0003800000 */
.L_x_247:
        /* <DEDUP_REMOVED lines=9> */
.L_x_250:
[----:B------:R-:W-:Y:S05]  /*9f80*/  BSYNC B1 ;  /* 0x0000000000017941 */ /* 0x000fea0003800000 */
.L_x_249:
        /* <DEDUP_REMOVED lines=9> */
.L_x_252:
[----:B------:R-:W-:Y:S05]  /*a020*/  BSYNC B1 ;  /* 0x0000000000017941 */ /* 0x000fea0003800000 */
.L_x_251:
        /* <DEDUP_REMOVED lines=9> */
.L_x_254:
[----:B------:R-:W-:Y:S05]  /*a0c0*/  BSYNC B1 ;  /* 0x0000000000017941 */ /* 0x000fea0003800000 */
.L_x_253:
        /* <DEDUP_REMOVED lines=9> */
.L_x_256:
[----:B------:R-:W-:Y:S05]  /*a160*/  BSYNC B1 ;  /* 0x0000000000017941 */ /* 0x000fea0003800000 */
.L_x_255:
        /* <DEDUP_REMOVED lines=9> */
.L_x_258:
[----:B------:R-:W-:Y:S05]  /*a200*/  BSYNC B1 ;  /* 0x0000000000017941 */ /* 0x000fea0003800000 */
.L_x_257:
        /* <DEDUP_REMOVED lines=9> */
.L_x_260:
[----:B------:R-:W-:Y:S05]  /*a2a0*/  BSYNC B1 ;  /* 0x0000000000017941 */ /* 0x000fea0003800000 */
.L_x_259:
        /* <DEDUP_REMOVED lines=9> */
.L_x_262:
[----:B------:R-:W-:Y:S05]  /*a340*/  BSYNC B1 ;  /* 0x0000000000017941 */ /* 0x000fea0003800000 */
.L_x_261:
        /* <DEDUP_REMOVED lines=9> */
.L_x_264:
[----:B------:R-:W-:Y:S05]  /*a3e0*/  BSYNC B1 ;  /* 0x0000000000017941 */ /* 0x000fea0003800000 */
.L_x_263:
        /* <DEDUP_REMOVED lines=9> */
.L_x_266:
[----:B------:R-:W-:Y:S05]  /*a480*/  BSYNC B1 ;  /* 0x0000000000017941 */ /* 0x000fea0003800000 */
.L_x_265:
        /* <DEDUP_REMOVED lines=9> */
.L_x_268:
[----:B------:R-:W-:Y:S05]  /*a520*/  BSYNC B1 ;  /* 0x0000000000017941 */ /* 0x000fea0003800000 */
.L_x_267:
        /* <DEDUP_REMOVED lines=9> */
.L_x_270:
[----:B------:R-:W-:Y:S05]  /*a5c0*/  BSYNC B1 ;  /* 0x0000000000017941 */ /* 0x000fea0003800000 */
.L_x_269:
        /* <DEDUP_REMOVED lines=9> */
.L_x_272:
[----:B------:R-:W-:Y:S05]  /*a660*/  BSYNC B1 ;  /* 0x0000000000017941 */ /* 0x000fea0003800000 */
.L_x_271:
        /* <DEDUP_REMOVED lines=9> */
.L_x_274:
[----:B------:R-:W-:Y:S05]  /*a700*/  BSYNC B1 ;  /* 0x0000000000017941 */ /* 0x000fea0003800000 */
.L_x_273:
        /* <DEDUP_REMOVED lines=10> */
.L_x_276:
[----:B------:R-:W-:Y:S05]  /*a7b0*/  BSYNC B1 ;  /* 0x0000000000017941 */ /* 0x000fea0003800000 */
.L_x_275:
        /* <DEDUP_REMOVED lines=10> */
.L_x_278:
[----:B------:R-:W-:Y:S05]  /*a860*/  BSYNC B1 ;  /* 0x0000000000017941 */ /* 0x000fea0003800000 */
.L_x_277:
        /* <DEDUP_REMOVED lines=9> */
.L_x_280:
[----:B------:R-:W-:Y:S05]  /*a900*/  BSYNC B1 ;  /* 0x0000000000017941 */ /* 0x000fea0003800000 */
.L_x_279:
        /* <DEDUP_REMOVED lines=9> */
.L_x_282:
[----:B------:R-:W-:Y:S05]  /*a9a0*/  BSYNC B1 ;  /* 0x0000000000017941 */ /* 0x000fea0003800000 */
.L_x_281:
        /* <DEDUP_REMOVED lines=10> */
.L_x_284:
[----:B------:R-:W-:Y:S05]  /*aa50*/  BSYNC B1 ;  /* 0x0000000000017941 */ /* 0x000fea0003800000 */
.L_x_283:
        /* <DEDUP_REMOVED lines=10> */
.L_x_286:
[----:B------:R-:W-:Y:S05]  /*ab00*/  BSYNC B1 ;  /* 0x0000000000017941 */ /* 0x000fea0003800000 */
.L_x_285:
        /* <DEDUP_REMOVED lines=9> */
.L_x_288:
[----:B------:R-:W-:Y:S05]  /*aba0*/  BSYNC B1 ;  /* 0x0000000000017941 */ /* 0x000fea0003800000 */
.L_x_287:
        /* <DEDUP_REMOVED lines=9> */
.L_x_290:
[----:B------:R-:W-:Y:S05]  /*ac40*/  BSYNC B1 ;  /* 0x0000000000017941 */ /* 0x000fea0003800000 */
.L_x_289:
        /* <DEDUP_REMOVED lines=9> */
.L_x_292:
[----:B------:R-:W-:Y:S05]  /*ace0*/  BSYNC B1 ;  /* 0x0000000000017941 */ /* 0x000fea0003800000 */
.L_x_291:
        /* <DEDUP_REMOVED lines=9> */
.L_x_294:
[----:B------:R-:W-:Y:S05]  /*ad80*/  BSYNC B1 ;  /* 0x0000000000017941 */ /* 0x000fea0003800000 */
.L_x_293:
        /* <DEDUP_REMOVED lines=9> */
.L_x_296:
[----:B------:R-:W-:Y:S05]  /*ae20*/  BSYNC B1 ;  /* 0x0000000000017941 */ /* 0x000fea0003800000 */
.L_x_295:
        /* <DEDUP_REMOVED lines=9> */
.L_x_298:
[----:B------:R-:W-:Y:S05]  /*aec0*/  BSYNC B1 ;  /* 0x0000000000017941 */ /* 0x000fea0003800000 */
.L_x_297:
        /* <DEDUP_REMOVED lines=9> */
.L_x_300:
[----:B------:R-:W-:Y:S05]  /*af60*/  BSYNC B1 ;  /* 0x0000000000017941 */ /* 0x000fea0003800000 */
.L_x_299:
        /* <DEDUP_REMOVED lines=9> */
.L_x_302:
[----:B------:R-:W-:Y:S05]  /*b000*/  BSYNC B1 ;  /* 0x0000000000017941 */ /* 0x000fea0003800000 */
.L_x_301:
        /* <DEDUP_REMOVED lines=9> */
.L_x_304:
[----:B------:R-:W-:Y:S05]  /*b0a0*/  BSYNC B1 ;  /* 0x0000000000017941 */ /* 0x000fea0003800000 */
.L_x_303:
        /* <DEDUP_REMOVED lines=9> */
.L_x_306:
[----:B------:R-:W-:Y:S05]  /*b140*/  BSYNC B1 ;  /* 0x0000000000017941 */ /* 0x000fea0003800000 */
.L_x_305:
        /* <DEDUP_REMOVED lines=9> */
.L_x_308:
[----:B------:R-:W-:Y:S05]  /*b1e0*/  BSYNC B1 ;  /* 0x0000000000017941 */ /* 0x000fea0003800000 */
.L_x_307:
        /* <DEDUP_REMOVED lines=9> */
.L_x_310:
[----:B------:R-:W-:Y:S05]  /*b280*/  BSYNC B1 ;  /* 0x0000000000017941 */ /* 0x000fea0003800000 */
.L_x_309:
        /* <DEDUP_REMOVED lines=9> */
.L_x_312:
[----:B------:R-:W-:Y:S05]  /*b320*/  BSYNC B1 ;  /* 0x0000000000017941 */ /* 0x000fea0003800000 */
.L_x_311:
        /* <DEDUP_REMOVED lines=9> */
.L_x_314:
[----:B------:R-:W-:Y:S05]  /*b3c0*/  BSYNC B1 ;  /* 0x0000000000017941 */ /* 0x000fea0003800000 */
.L_x_313:
        /* <DEDUP_REMOVED lines=9> */
.L_x_316:
[----:B------:R-:W-:Y:S05]  /*b460*/  BSYNC B1 ;  /* 0x0000000000017941 */ /* 0x000fea0003800000 */
.L_x_315:
        /* <DEDUP_REMOVED lines=9> */
.L_x_318:
[----:B------:R-:W-:Y:S05]  /*b500*/  BSYNC B1 ;  /* 0x0000000000017941 */ /* 0x000fea0003800000 */
.L_x_317:
        /* <DEDUP_REMOVED lines=9> */
.L_x_320:
[----:B------:R-:W-:Y:S05]  /*b5a0*/  BSYNC B1 ;  /* 0x0000000000017941 */ /* 0x000fea0003800000 */
.L_x_319:
        /* <DEDUP_REMOVED lines=9> */
.L_x_322:
[----:B------:R-:W-:Y:S05]  /*b640*/  BSYNC B1 ;  /* 0x0000000000017941 */ /* 0x000fea0003800000 */
.L_x_321:
        /* <DEDUP_REMOVED lines=9> */
.L_x_324:
[----:B------:R-:W-:Y:S05]  /*b6e0*/  BSYNC B1 ;  /* 0x0000000000017941 */ /* 0x000fea0003800000 */
.L_x_323:
        /* <DEDUP_REMOVED lines=9> */
.L_x_326:
[----:B------:R-:W-:Y:S05]  /*b780*/  BSYNC B1 ;  /* 0x0000000000017941 */ /* 0x000fea0003800000 */
.L_x_325:
        /* <DEDUP_REMOVED lines=9> */
.L_x_328:
[----:B------:R-:W-:Y:S05]  /*b820*/  BSYNC B1 ;  /* 0x0000000000017941 */ /* 0x000fea0003800000 */
.L_x_327:
        /* <DEDUP_REMOVED lines=9> */
.L_x_330:
[----:B------:R-:W-:Y:S05]  /*b8c0*/  BSYNC B1 ;  /* 0x0000000000017941 */ /* 0x000fea0003800000 */
.L_x_329:
        /* <DEDUP_REMOVED lines=9> */
.L_x_332:
[----:B------:R-:W-:Y:S05]  /*b960*/  BSYNC B1 ;  /* 0x0000000000017941 */ /* 0x000fea0003800000 */
.L_x_331:
        /* <DEDUP_REMOVED lines=9> */
.L_x_334:
[----:B------:R-:W-:Y:S05]  /*ba00*/  BSYNC B1 ;  /* 0x0000000000017941 */ /* 0x000fea0003800000 */
.L_x_333:
        /* <DEDUP_REMOVED lines=9> */
.L_x_336:
[----:B------:R-:W-:Y:S05]  /*baa0*/  BSYNC B1 ;  /* 0x0000000000017941 */ /* 0x000fea0003800000 */
.L_x_335:
        /* <DEDUP_REMOVED lines=9> */
.L_x_338:
[----:B------:R-:W-:Y:S05]  /*bb40*/  BSYNC B1 ;  /* 0x0000000000017941 */ /* 0x000fea0003800000 */
.L_x_337:
        /* <DEDUP_REMOVED lines=10> */
.L_x_340:
[----:B------:R-:W-:Y:S05]  /*bbf0*/  BSYNC B1 ;  /* 0x0000000000017941 */ /* 0x000fea0003800000 */
.L_x_339:
        /* <DEDUP_REMOVED lines=10> */
.L_x_342:
[----:B------:R-:W-:Y:S05]  /*bca0*/  BSYNC B1 ;  /* 0x0000000000017941 */ /* 0x000fea0003800000 */
.L_x_341:
        /* <DEDUP_REMOVED lines=9> */
.L_x_344:
[----:B------:R-:W-:Y:S05]  /*bd40*/  BSYNC B1 ;  /* 0x0000000000017941 */ /* 0x000fea0003800000 */
.L_x_343:
        /* <DEDUP_REMOVED lines=9> */
.L_x_346:
[----:B------:R-:W-:Y:S05]  /*bde0*/  BSYNC B1 ;  /* 0x0000000000017941 */ /* 0x000fea0003800000 */
.L_x_345:
        /* <DEDUP_REMOVED lines=10> */
.L_x_348:
[----:B------:R-:W-:Y:S05]  /*be90*/  BSYNC B1 ;  /* 0x0000000000017941 */ /* 0x000fea0003800000 */
.L_x_347:
        /* <DEDUP_REMOVED lines=10> */
.L_x_350:
[----:B------:R-:W-:Y:S05]  /*bf40*/  BSYNC B1 ;  /* 0x0000000000017941 */ /* 0x000fea0003800000 */
.L_x_349:
        /* <DEDUP_REMOVED lines=9> */
.L_x_352:
[----:B------:R-:W-:Y:S05]  /*bfe0*/  BSYNC B1 ;  /* 0x0000000000017941 */ /* 0x000fea0003800000 */
.L_x_351:
        /* <DEDUP_REMOVED lines=9> */
.L_x_354:
[----:B------:R-:W-:Y:S05]  /*c080*/  BSYNC B1 ;  /* 0x0000000000017941 */ /* 0x000fea0003800000 */
.L_x_353:
        /* <DEDUP_REMOVED lines=9> */
.L_x_356:
[----:B------:R-:W-:Y:S05]  /*c120*/  BSYNC B1 ;  /* 0x0000000000017941 */ /* 0x000fea0003800000 */
.L_x_355:
        /* <DEDUP_REMOVED lines=9> */
.L_x_358:
[----:B------:R-:W-:Y:S05]  /*c1c0*/  BSYNC B1 ;  /* 0x0000000000017941 */ /* 0x000fea0003800000 */
.L_x_357:
        /* <DEDUP_REMOVED lines=9> */
.L_x_360:
[----:B------:R-:W-:Y:S05]  /*c260*/  BSYNC B1 ;  /* 0x0000000000017941 */ /* 0x000fea0003800000 */
.L_x_359:
        /* <DEDUP_REMOVED lines=9> */
.L_x_362:
[----:B------:R-:W-:Y:S05]  /*c300*/  BSYNC B1 ;  /* 0x0000000000017941 */ /* 0x000fea0003800000 */
.L_x_361:
        /* <DEDUP_REMOVED lines=9> */
.L_x_364:
[----:B------:R-:W-:Y:S05]  /*c3a0*/  BSYNC B1 ;  /* 0x0000000000017941 */ /* 0x000fea0003800000 */
.L_x_363:
        /* <DEDUP_REMOVED lines=9> */
.L_x_366:
[----:B------:R-:W-:Y:S05]  /*c440*/  BSYNC B1 ;  /* 0x0000000000017941 */ /* 0x000fea0003800000 */
.L_x_365:
        /* <DEDUP_REMOVED lines=9> */
.L_x_368:
[----:B------:R-:W-:Y:S05]  /*c4e0*/  BSYNC B1 ;  /* 0x0000000000017941 */ /* 0x000fea0003800000 */
.L_x_367:
        /* <DEDUP_REMOVED lines=9> */
.L_x_370:
[----:B------:R-:W-:Y:S05]  /*c580*/  BSYNC B1 ;  /* 0x0000000000017941 */ /* 0x000fea0003800000 */
.L_x_369:
        /* <DEDUP_REMOVED lines=9> */
.L_x_372:
[----:B------:R-:W-:Y:S05]  /*c620*/  BSYNC B1 ;  /* 0x0000000000017941 */ /* 0x000fea0003800000 */
.L_x_371:
        /* <DEDUP_REMOVED lines=9> */
.L_x_374:
[----:B------:R-:W-:Y:S05]  /*c6c0*/  BSYNC B1 ;  /* 0x0000000000017941 */ /* 0x000fea0003800000 */
.L_x_373:
        /* <DEDUP_REMOVED lines=9> */
.L_x_376:
[----:B------:R-:W-:Y:S05]  /*c760*/  BSYNC B1 ;  /* 0x0000000000017941 */ /* 0x000fea0003800000 */
.L_x_375:
        /* <DEDUP_REMOVED lines=9> */
.L_x_378:
[----:B------:R-:W-:Y:S05]  /*c800*/  BSYNC B1 ;  /* 0x0000000000017941 */ /* 0x000fea0003800000 */
.L_x_377:
        /* <DEDUP_REMOVED lines=9> */
.L_x_380:
[----:B------:R-:W-:Y:S05]  /*c8a0*/  BSYNC B1 ;  /* 0x0000000000017941 */ /* 0x000fea0003800000 */
.L_x_379:
        /* <DEDUP_REMOVED lines=9> */
.L_x_382:
[----:B------:R-:W-:Y:S05]  /*c940*/  BSYNC B1 ;  /* 0x0000000000017941 */ /* 0x000fea0003800000 */
.L_x_381:
        /* <DEDUP_REMOVED lines=9> */
.L_x_384:
[----:B------:R-:W-:Y:S05]  /*c9e0*/  BSYNC B1 ;  /* 0x0000000000017941 */ /* 0x000fea0003800000 */
.L_x_383:
        /* <DEDUP_REMOVED lines=9> */
.L_x_386:
[----:B------:R-:W-:Y:S05]  /*ca80*/  BSYNC B1 ;  /* 0x0000000000017941 */ /* 0x000fea0003800000 */
.L_x_385:
        /* <DEDUP_REMOVED lines=9> */
.L_x_388:
[----:B------:R-:W-:Y:S05]  /*cb20*/  BSYNC B1 ;  /* 0x0000000000017941 */ /* 0x000fea0003800000 */
.L_x_387:
        /* <DEDUP_REMOVED lines=9> */
.L_x_390:
[----:B------:R-:W-:Y:S05]  /*cbc0*/  BSYNC B1 ;  /* 0x0000000000017941 */ /* 0x000fea0003800000 */
.L_x_389:
        /* <DEDUP_REMOVED lines=9> */
.L_x_392:
[----:B------:R-:W-:Y:S05]  /*cc60*/  BSYNC B1 ;  /* 0x0000000000017941 */ /* 0x000fea0003800000 */
.L_x_391:
        /* <DEDUP_REMOVED lines=9> */
.L_x_394:
[----:B------:R-:W-:Y:S05]  /*cd00*/  BSYNC B1 ;  /* 0x0000000000017941 */ /* 0x000fea0003800000 */
.L_x_393:
        /* <DEDUP_REMOVED lines=9> */
.L_x_396:
[----:B------:R-:W-:Y:S05]  /*cda0*/  BSYNC B1 ;  /* 0x0000000000017941 */ /* 0x000fea0003800000 */
.L_x_395:
        /* <DEDUP_REMOVED lines=9> */
.L_x_398:
[----:B------:R-:W-:Y:S05]  /*ce40*/  BSYNC B1 ;  /* 0x0000000000017941 */ /* 0x000fea0003800000 */
.L_x_397:
        /* <DEDUP_REMOVED lines=9> */
.L_x_400:
[----:B------:R-:W-:Y:S05]  /*cee0*/  BSYNC B1 ;  /* 0x0000000000017941 */ /* 0x000fea0003800000 */
.L_x_399:
        /* <DEDUP_REMOVED lines=9> */
.L_x_402:
[----:B------:R-:W-:Y:S05]  /*cf80*/  BSYNC B1 ;  /* 0x0000000000017941 */ /* 0x000fea0003800000 */
.L_x_401:
        /* <DEDUP_REMOVED lines=10> */
.L_x_404:
[----:B------:R-:W-:Y:S05]  /*d030*/  BSYNC B1 ;  /* 0x0000000000017941 */ /* 0x000fea0003800000 */
.L_x_403:
        /* <DEDUP_REMOVED lines=10> */
.L_x_406:
[----:B------:R-:W-:Y:S05]  /*d0e0*/  BSYNC B1 ;  /* 0x0000000000017941 */ /* 0x000fea0003800000 */
.L_x_405:
        /* <DEDUP_REMOVED lines=9> */
.L_x_408:
[----:B------:R-:W-:Y:S05]  /*d180*/  BSYNC B1 ;  /* 0x0000000000017941 */ /* 0x000fea0003800000 */
.L_x_407:
        /* <DEDUP_REMOVED lines=9> */
.L_x_410:
[----:B------:R-:W-:Y:S05]  /*d220*/  BSYNC B1 ;  /* 0x0000000000017941 */ /* 0x000fea0003800000 */
.L_x_409:
        /* <DEDUP_REMOVED lines=10> */
.L_x_412:
[----:B------:R-:W-:Y:S05]  /*d2d0*/  BSYNC B1 ;  /* 0x0000000000017941 */ /* 0x000fea0003800000 */
.L_x_411:
        /* <DEDUP_REMOVED lines=10> */
.L_x_414:
[----:B------:R-:W-:Y:S05]  /*d380*/  BSYNC B1 ;  /* 0x0000000000017941 */ /* 0x000fea0003800000 */
.L_x_413:
        /* <DEDUP_REMOVED lines=9> */
.L_x_416:
[----:B------:R-:W-:Y:S05]  /*d420*/  BSYNC B1 ;  /* 0x0000000000017941 */ /* 0x000fea0003800000 */
.L_x_415:
        /* <DEDUP_REMOVED lines=9> */
.L_x_418:
[----:B------:R-:W-:Y:S05]  /*d4c0*/  BSYNC B1 ;  /* 0x0000000000017941 */ /* 0x000fea0003800000 */
.L_x_417:
        /* <DEDUP_REMOVED lines=9> */
.L_x_420:
[----:B------:R-:W-:Y:S05]  /*d560*/  BSYNC B1 ;  /* 0x0000000000017941 */ /* 0x000fea0003800000 */
.L_x_419:
        /* <DEDUP_REMOVED lines=9> */
.L_x_422:
[----:B------:R-:W-:Y:S05]  /*d600*/  BSYNC B1 ;  /* 0x0000000000017941 */ /* 0x000fea0003800000 */
.L_x_421:
        /* <DEDUP_REMOVED lines=9> */
.L_x_424:
[----:B------:R-:W-:Y:S05]  /*d6a0*/  BSYNC B1 ;  /* 0x0000000000017941 */ /* 0x000fea0003800000 */
.L_x_423:
        /* <DEDUP_REMOVED lines=9> */
.L_x_426:
[----:B------:R-:W-:Y:S05]  /*d740*/  BSYNC B1 ;  /* 0x0000000000017941 */ /* 0x000fea0003800000 */
.L_x_425:
        /* <DEDUP_REMOVED lines=9> */
.L_x_428:
[----:B------:R-:W-:Y:S05]  /*d7e0*/  BSYNC B1 ;  /* 0x0000000000017941 */ /* 0x000fea0003800000 */
.L_x_427:
        /* <DEDUP_REMOVED lines=9> */
.L_x_430:
[----:B------:R-:W-:Y:S05]  /*d880*/  BSYNC B1 ;  /* 0x0000000000017941 */ /* 0x000fea0003800000 */
.L_x_429:
        /* <DEDUP_REMOVED lines=9> */
.L_x_432:
[----:B------:R-:W-:Y:S05]  /*d920*/  BSYNC B1 ;  /* 0x0000000000017941 */ /* 0x000fea0003800000 */
.L_x_431:
        /* <DEDUP_REMOVED lines=9> */
.L_x_434:
[----:B------:R-:W-:Y:S05]  /*d9c0*/  BSYNC B1 ;  /* 0x0000000000017941 */ /* 0x000fea0003800000 */
.L_x_433:
        /* <DEDUP_REMOVED lines=9> */
.L_x_436:
[----:B------:R-:W-:Y:S05]  /*da60*/  BSYNC B1 ;  /* 0x0000000000017941 */ /* 0x000fea0003800000 */
.L_x_435:
        /* <DEDUP_REMOVED lines=9> */
.L_x_438:
[----:B------:R-:W-:Y:S05]  /*db00*/  BSYNC B1 ;  /* 0x0000000000017941 */ /* 0x000fea0003800000 */
.L_x_437:
        /* <DEDUP_REMOVED lines=9> */
.L_x_440:
[----:B------:R-:W-:Y:S05]  /*dba0*/  BSYNC B1 ;  /* 0x0000000000017941 */ /* 0x000fea0003800000 */
.L_x_439:
        /* <DEDUP_REMOVED lines=9> */
.L_x_442:
[----:B------:R-:W-:Y:S05]  /*dc40*/  BSYNC B1 ;  /* 0x0000000000017941 */ /* 0x000fea0003800000 */
.L_x_441:
        /* <DEDUP_REMOVED lines=9> */
.L_x_444:
[----:B------:R-:W-:Y:S05]  /*dce0*/  BSYNC B1 ;  /* 0x0000000000017941 */ /* 0x000fea0003800000 */
.L_x_443:
        /* <DEDUP_REMOVED lines=9> */
.L_x_446:
[----:B------:R-:W-:Y:S05]  /*dd80*/  BSYNC B1 ;  /* 0x0000000000017941 */ /* 0x000fea0003800000 */
.L_x_445:
        /* <DEDUP_REMOVED lines=9> */
.L_x_448:
[----:B------:R-:W-:Y:S05]  /*de20*/  BSYNC B1 ;  /* 0x0000000000017941 */ /* 0x000fea0003800000 */
.L_x_447:
        /* <DEDUP_REMOVED lines=9> */
.L_x_450:
[----:B------:R-:W-:Y:S05]  /*dec0*/  BSYNC B1 ;  /* 0x0000000000017941 */ /* 0x000fea0003800000 */
.L_x_449:
        /* <DEDUP_REMOVED lines=9> */
.L_x_452:
[----:B------:R-:W-:Y:S05]  /*df60*/  BSYNC B1 ;  /* 0x0000000000017941 */ /* 0x000fea0003800000 */
.L_x_451:
        /* <DEDUP_REMOVED lines=9> */
.L_x_454:
[----:B------:R-:W-:Y:S05]  /*e000*/  BSYNC B1 ;  /* 0x0000000000017941 */ /* 0x000fea0003800000 */
.L_x_453:
        /* <DEDUP_REMOVED lines=9> */
.L_x_456:
[----:B------:R-:W-:Y:S05]  /*e0a0*/  BSYNC B1 ;  /* 0x0000000000017941 */ /* 0x000fea0003800000 */
.L_x_455:
        /* <DEDUP_REMOVED lines=9> */
.L_x_458:
[----:B------:R-:W-:Y:S05]  /*e140*/  BSYNC B1 ;  /* 0x0000000000017941 */ /* 0x000fea0003800000 */
.L_x_457:
        /* <DEDUP_REMOVED lines=9> */
.L_x_460:
[----:B------:R-:W-:Y:S05]  /*e1e0*/  BSYNC B1 ;  /* 0x0000000000017941 */ /* 0x000fea0003800000 */
.L_x_459:
        /* <DEDUP_REMOVED lines=9> */
.L_x_462:
[----:B------:R-:W-:Y:S05]  /*e280*/  BSYNC B1 ;  /* 0x0000000000017941 */ /* 0x000fea0003800000 */
.L_x_461:
        /* <DEDUP_REMOVED lines=9> */
.L_x_464:
[----:B------:R-:W-:Y:S05]  /*e320*/  BSYNC B1 ;  /* 0x0000000000017941 */ /* 0x000fea0003800000 */
.L_x_463:
        /* <DEDUP_REMOVED lines=9> */
.L_x_466:
[----:B------:R-:W-:Y:S05]  /*e3c0*/  BSYNC B1 ;  /* 0x0000000000017941 */ /* 0x000fea0003800000 */
.L_x_465:
[----:B------:R-:W-:Y:S05]  /*e3d0*/  @!P0 BRA `(.L_x_467) ;  /* 0x0000003c00a88947 */ /* 0x000fea0003800000 */
[----:B-----5:R-:W-:-:S05]  /*e3e0*/  HADD2.F32 R3, -RZ, R218.H0_H0 ;  /* 0x200000daff037230 */ /* 0x020fca0000004100 */
[----:B0-----:R-:W-:-:S04]  /*e3f0*/  FMUL R0, R3, R16 ;  /* 0x0000001003007220 */ /* 0x001fc80000400000 */
[----:B------:R-:W-:-:S05]  /*e400*/  FFMA R0, R31, R2, R0 ;  /* 0x000000021f007223 */ /* 0x000fca0000000000 */
[----:B------:R-:W-:-:S05]  /*e410*/  F2FP.F16.F32.PACK_AB R0, RZ, R0 ;  /* 0x00000000ff00723e */ /* 0x000fca00000000ff */
[----:B------:R0:W-:Y:S01]  /*e420*/  STG.E.U16 desc[UR44][R184.64+0xd2], R0 ;  /* 0x0000d200b8007986 */ /* 0x0001e2000c10152c */
[----:B------:R-:W-:Y:S05]  /*e430*/  BRA `(.L_x_467) ;  /* 0x0000003c00907947 */ /* 0x000fea0003800000 */
.L_x_34:
[----:B------:R-:W2:Y:S01]  /*e440*/  LDL.LU R6, [R1+0x24] ;  /* 0x0000240001067983 */ /* 0x000ea20000300800 */
[----:B------:R-:W-:-:S03]  /*e450*/  ULDC.64 UR4, c[0x0][0x5c0] ;  /* 0x0001700000047ab9 */ /* 0x000fc60000000a00 */
[----:B------:R-:W3:Y:S04]  /*e460*/  LDL.LU R234, [R1+0x28] ;  /* 0x0000280001ea7983 */ /* 0x000ee80000300800 */
[----:B------:R-:W4:Y:S04]  /*e470*/  LDL.LU R7, [R1+0x20] ;  /* 0x0000200001077983 */ /* 0x000f280000300800 */
[----:B------:R-:W5:Y:S04]  /*e480*/  LDL.LU R22, [R1+0x2c] ;  /* 0x00002c0001167983 */ /* 0x000f680000300800 */
[----:B------:R-:W5:Y:S04]  /*e490*/  LDL.LU R21, [R1+0x30] ;  /* 0x0000300001157983 */ /* 0x000f680000300800 */
[----:B------:R-:W5:Y:S04]  /*e4a0*/  LDL.LU R20, [R1+0x34] ;  /* 0x0000340001147983 */ /* 0x000f680000300800 */
[----:B------:R-:W5:Y:S04]  /*e4b0*/  LDL.LU R19, [R1+0x38] ;  /* 0x0000380001137983 */ /* 0x000f680000300800 */
[----:B------:R-:W5:Y:S04]  /*e4c0*/  LDL.LU R18, [R1+0x3c] ;  /* 0x00003c0001127983 */ /* 0x000f680000300800 */
[----:B------:R-:W5:Y:S04]  /*e4d0*/  LDL.LU R233, [R1] ;  /* 0x0000000001e97983 */ /* 0x000f680000300800 */
[----:B------:R-:W5:Y:S04]  /*e4e0*/  LDL.LU R232, [R1+0x4] ;  /* 0x0000040001e87983 */ /* 0x000f680000300800 */
[----:B------:R-:W5:Y:S01]  /*e4f0*/  LDL.LU R23, [R1+0x8] ;  /* 0x0000080001177983 */ /* 0x000f620000300800 */
[----:B------:R-:W-:Y:S01]  /*e500*/  LEA R4, P2, R8, UR4, 0x1 ;  /* 0x0000000408047c11 */ /* 0x000fe2000f8408ff */
[----:B------:R-:W-:Y:S01]  /*e510*/  USHF.L.U64.HI UR4, UR8, 0x4, UR9 ;  /* 0x0000000408047899 */ /* 0x000fe20008010209 */
[----:B------:R-:W-:-:S02]  /*e520*/  ISETP.GT.AND P3, PT, R0, 0x1, PT ;  /* 0x000000010000780c */ /* 0x000fc40003f64270 */
[----:B------:R-:W-:Y:S01]  /*e530*/  LEA.HI.X R5, R8, UR5, R12, 0x1, P2 ;  /* 0x0000000508057c11 */ /* 0x000fe200090f0c0c */
[----:B------:R-:W-:Y:S01]  /*e540*/  USHF.L.U32 UR5, UR8, 0x4, URZ ;  /* 0x0000000408057899 */ /* 0x000fe2000800063f */
[----:B------:R-:W-:Y:S01]  /*e550*/  ISETP.GT.AND P2, PT, R3, 0x8, P0 ;  /* 0x000000080300780c */ /* 0x000fe20000744270 */
[-C--:B--2---:R-:W-:Y:S01]  /*e560*/  FMUL R6, R6, R2.reuse ;  /* 0x0000000206067220 */ /* 0x084fe20000400000 */
[----:B---3--:R-:W-:-:S04]  /*e570*/  FMUL R8, R234, R2 ;  /* 0x00000002ea087220 */ /* 0x008fc80000400000 */
[----:B------:R-:W-:Y:S01]  /*e580*/  F2FP.F16.F32.PACK_AB R6, RZ, R6 ;  /* 0x00000006ff06723e */ /* 0x000fe200000000ff */
[----:B----4-:R-:W-:Y:S01]  /*e590*/  FMUL R7, R7, R2 ;  /* 0x0000000207077220 */ /* 0x010fe20000400000 */
[----:B------:R-:W-:Y:S02]  /*e5a0*/  F2FP.F16.F32.PACK_AB R8, RZ, R8 ;  /* 0x00000008ff08723e */ /* 0x000fe400000000ff */
[----:B------:R-:W-:Y:S01]  /*e5b0*/  PRMT R10, R6, 0x7610, R10 ;  /* 0x00007610060a7816 */ /* 0x000fe2000000000a */
[-C--:B-----5:R-:W-:Y:S01]  /*e5c0*/  FMUL R9, R22, R2.reuse ;  /* 0x0000000216097220 */ /* 0x0a0fe20000400000 */
[----:B------:R-:W-:Y:S01]  /*e5d0*/  F2FP.F16.F32.PACK_AB R7, RZ, R7 ;  /* 0x00000007ff07723e */ /* 0x000fe200000000ff */
[----:B------:R-:W2:Y:S01]  /*e5e0*/  LDL.LU R22, [R1+0xc] ;  /* 0x00000c0001167983 */ /* 0x000ea20000300800 */
[----:B------:R-:W-:Y:S01]  /*e5f0*/  PRMT R11, R8, 0x7610, R11 ;  /* 0x00007610080b7816 */ /* 0x000fe2000000000b */
[----:B------:R-:W-:Y:S01]  /*e600*/  FMUL R8, R21, R2 ;  /* 0x0000000215087220 */ /* 0x000fe20000400000 */
[----:B------:R-:W-:Y:S01]  /*e610*/  F2FP.F16.F32.PACK_AB R9, RZ, R9 ;  /* 0x00000009ff09723e */ /* 0x000fe200000000ff */
[----:B------:R-:W3:Y:S03]  /*e620*/  LDL.LU R21, [R1+0x10] ;  /* 0x0000100001157983 */ /* 0x000ee60000300800 */
[----:B------:R-:W-:Y:S01]  /*e630*/  PRMT R12, R9, 0x7610, R12 ;  /* 0x00007610090c7816 */ /* 0x000fe2000000000c */
[----:B------:R0:W-:Y:S01]  /*e640*/  @P1 STG.E.U16 desc[UR44][R4.64], R7 ;  /* 0x0000000704001986 */ /* 0x0001e2000c10152c */
[----:B------:R-:W-:-:S02]  /*e650*/  ISETP.GT.AND P1, PT, R3, RZ, P3 ;  /* 0x000000ff0300720c */ /* 0x000fc40001f24270 */
[----:B------:R-:W-:Y:S01]  /*e660*/  F2FP.F16.F32.PACK_AB R9, RZ, R8 ;  /* 0x00000008ff09723e */ /* 0x000fe200000000ff */
[----:B------:R-:W-:Y:S02]  /*e670*/  FMUL R8, R20, R2 ;  /* 0x0000000214087220 */ /* 0x000fe40000400000 */
[----:B------:R-:W4:Y:S03]  /*e680*/  LDL.LU R20, [R1+0x14] ;  /* 0x0000140001147983 */ /* 0x000f260000300800 */
[----:B------:R-:W-:-:S05]  /*e690*/  F2FP.F16.F32.PACK_AB R8, RZ, R8 ;  /* 0x00000008ff08723e */ /* 0x000fca00000000ff */
[----:B------:R1:W-:Y:S01]  /*e6a0*/  @P1 STG.E.U16 desc[UR44][R4.64+0x2], R10 ;  /* 0x0000020a04001986 */ /* 0x0003e2000c10152c */
[----:B------:R-:W-:-:S04]  /*e6b0*/  IADD3 R6, P1, R4, UR5, RZ ;  /* 0x0000000504067c10 */ /* 0x000fc8000ff3e0ff */
[----:B0-----:R-:W-:Y:S02]  /*e6c0*/  IADD3.X R7, R5, UR4, RZ, P1, !PT ;  /* 0x0000000405077c10 */ /* 0x001fe40008ffe4ff */
[----:B------:R-:W-:-:S03]  /*e6d0*/  ISETP.GT.AND P1, PT, R3, 0x8, P3 ;  /* 0x000000080300780c */ /* 0x000fc60001f24270 */
[----:B------:R0:W-:Y:S01]  /*e6e0*/  @P2 STG.E.U16 desc[UR44][R6.64], R11 ;  /* 0x0000000b06002986 */ /* 0x0001e2000c10152c */
[----:B------:R-:W-:Y:S02]  /*e6f0*/  ISETP.GT.AND P2, PT, R0, 0x8, PT ;  /* 0x000000080000780c */ /* 0x000fe40003f44270 */
[----:B-1----:R-:W-:Y:S01]  /*e700*/  PRMT R10, R9, 0x7610, R10 ;  /* 0x00007610090a7816 */ /* 0x002fe2000000000a */
[----:B------:R-:W-:Y:S01]  /*e710*/  FMUL R9, R18, R2 ;  /* 0x0000000212097220 */ /* 0x000fe20000400000 */
[----:B------:R-:W-:-:S05]  /*e720*/  ISETP.GT.AND P4, PT, R3, RZ, P2 ;  /* 0x000000ff0300720c */ /* 0x000fca0001784270 */
[----:B------:R1:W-:Y:S01]  /*e730*/  @P1 STG.E.U16 desc[UR44][R6.64+0x2], R12 ;  /* 0x0000020c06001986 */ /* 0x0003e2000c10152c */
[----:B------:R-:W-:Y:S02]  /*e740*/  ISETP.GT.AND P1, PT, R0, 0x9, PT ;  /* 0x000000090000780c */ /* 0x000fe40003f24270 */
[----:B0-----:R-:W-:Y:S01]  /*e750*/  PRMT R11, R8, 0x7610, R11 ;  /* 0x00007610080b7816 */ /* 0x001fe2000000000b */
[----:B------:R-:W-:Y:S01]  /*e760*/  FMUL R8, R19, R2 ;  /* 0x0000000213087220 */ /* 0x000fe20000400000 */
[C---:B------:R-:W-:Y:S01]  /*e770*/  ISETP.GT.AND P5, PT, R3.reuse, RZ, P1 ;  /* 0x000000ff0300720c */ /* 0x040fe20000fa4270 */
[----:B------:R-:W5:Y:S04]  /*e780*/  LDL.LU R19, [R1+0x18] ;  /* 0x0000180001137983 */ /* 0x000f680000300800 */
[----:B------:R-:W5:Y:S04]  /*e790*/  LDL.LU R18, [R1+0x1c] ;  /* 0x00001c0001127983 */ /* 0x000f680000300800 */
[----:B------:R0:W-:Y:S01]  /*e7a0*/  @P4 STG.E.U16 desc[UR44][R4.64+0x10], R10 ;  /* 0x0000100a04004986 */ /* 0x0001e2000c10152c */
[----:B------:R-:W-:-:S02]  /*e7b0*/  ISETP.GT.AND P4, PT, R3, 0x8, P2 ;  /* 0x000000080300780c */ /* 0x000fc40001784270 */
[----:B------:R-:W-:Y:S01]  /*e7c0*/  F2FP.F16.F32.PACK_AB R8, RZ, R8 ;  /* 0x00000008ff08723e */ /* 0x000fe200000000ff */
[----:B------:R-:W-:Y:S01]  /*e7d0*/  @P5 STG.E.U16 desc[UR44][R4.64+0x12], R11 ;  /* 0x0000120b04005986 */ /* 0x000fe2000c10152c */
[----:B------:R-:W-:Y:S02]  /*e7e0*/  F2FP.F16.F32.PACK_AB R9, RZ, R9 ;  /* 0x00000009ff09723e */ /* 0x000fe400000000ff */
[----:B-1----:R-:W-:Y:S02]  /*e7f0*/  PRMT R12, R8, 0x7610, R12 ;  /* 0x00007610080c7816 */ /* 0x002fe4000000000c */
[----:B------:R-:W-:Y:S02]  /*e800*/  ISETP.GT.AND P5, PT, R3, 0x8, P1 ;  /* 0x000000080300780c */ /* 0x000fe40000fa4270 */
[----:B------:R-:W-:Y:S01]  /*e810*/  PRMT R13, R9, 0x7610, R13 ;  /* 0x00007610090d7816 */ /* 0x000fe2000000000d */
[----:B0-----:R-:W-:Y:S01]  /*e820*/  FMUL R10, R233, R2 ;  /* 0x00000002e90a7220 */ /* 0x001fe20000400000 */
[----:B------:R-:W-:Y:S01]  /*e830*/  IMAD.U32 R9, RZ, RZ, UR8 ;  /* 0x00000008ff097e24 */ /* 0x000fe2000f8e00ff */
[----:B------:R-:W-:Y:S01]  /*e840*/  @P4 STG.E.U16 desc[UR44][R6.64+0x10], R12 ;  /* 0x0000100c06004986 */ /* 0x000fe2000c10152c */
[----:B------:R-:W-:Y:S01]  /*e850*/  ISETP.GT.AND P4, PT, R3, 0x80, P0 ;  /* 0x000000800300780c */ /* 0x000fe20000784270 */
[----:B------:R-:W-:Y:S01]  /*e860*/  UIMAD UR11, UR9, 0xf0, URZ ;  /* 0x000000f0090b78a4 */ /* 0x000fe2000f8e023f */
[----:B------:R-:W-:Y:S01]  /*e870*/  IMAD.WIDE.U32 R8, R9, 0xf0, R6 ;  /* 0x000000f009087825 */ /* 0x000fe200078e0006 */
[----:B------:R-:W-:-:S04]  /*e880*/  F2FP.F16.F32.PACK_AB R10, RZ, R10 ;  /* 0x0000000aff0a723e */ /* 0x000fc800000000ff */
[----:B------:R-:W-:Y:S01]  /*e890*/  PRMT R14, R10, 0x7610, R14 ;  /* 0x000076100a0e7816 */ /* 0x000fe2000000000e */
[----:B------:R-:W-:Y:S01]  /*e8a0*/  VIADD R9, R9, UR11 ;  /* 0x0000000b09097c36 */ /* 0x000fe20008000000 */
[----:B------:R0:W-:Y:S01]  /*e8b0*/  @P5 STG.E.U16 desc[UR44][R6.64+0x12], R13 ;  /* 0x0000120d06005986 */ /* 0x0001e2000c10152c */
[----:B------:R-:W-:-:S03]  /*e8c0*/  FMUL R10, R232, R2 ;  /* 0x00000002e80a7220 */ /* 0x000fc60000400000 */
[----:B------:R1:W-:Y:S01]  /*e8d0*/  @P4 STG.E.U16 desc[UR44][R8.64], R14 ;  /* 0x0000000e08004986 */ /* 0x0003e2000c10152c */
[----:B------:R-:W-:Y:S02]  /*e8e0*/  ISETP.GT.AND P4, PT, R3, 0x80, P3 ;  /* 0x000000800300780c */ /* 0x000fe40001f84270 */
[----:B------:R-:W-:-:S04]  /*e8f0*/  F2FP.F16.F32.PACK_AB R10, RZ, R10 ;  /* 0x0000000aff0a723e */ /* 0x000fc800000000ff */
[----:B0-----:R-:W-:Y:S01]  /*e900*/  PRMT R13, R10, 0x7610, R13 ;  /* 0x000076100a0d7816 */ /* 0x001fe2000000000d */
[----:B------:R-:W-:-:S06]  /*e910*/  FMUL R10, R23, R2 ;  /* 0x00000002170a7220 */ /* 0x000fcc0000400000 */
[----:B------:R0:W-:Y:S01]  /*e920*/  @P4 STG.E.U16 desc[UR44][R8.64+0x2], R13 ;  /* 0x0000020d08004986 */ /* 0x0001e2000c10152c */
[----:B------:R-:W-:Y:S02]  /*e930*/  F2FP.F16.F32.PACK_AB R11, RZ, R10 ;  /* 0x0000000aff0b723e */ /* 0x000fe400000000ff */
[----:B------:R-:W-:Y:S02]  /*e940*/  IADD3 R10, P4, R8, UR5, RZ ;  /* 0x00000005080a7c10 */ /* 0x000fe4000ff9e0ff */
[----:B-1----:R-:W-:Y:S02]  /*e950*/  PRMT R14, R11, 0x7610, R14 ;  /* 0x000076100b0e7816 */ /* 0x002fe4000000000e */
[----:B------:R-:W-:Y:S02]  /*e960*/  ISETP.GT.AND P5, PT, R3, 0x88, P0 ;  /* 0x000000880300780c */ /* 0x000fe400007a4270 */
[----:B------:R-:W-:Y:S02]  /*e970*/  IADD3.X R11, R9, UR4, RZ, P4, !PT ;  /* 0x00000004090b7c10 */ /* 0x000fe4000a7fe4ff */
[----:B------:R-:W-:-:S09]  /*e980*/  ISETP.GT.AND P4, PT, R3, 0x88, P3 ;  /* 0x000000880300780c */ /* 0x000fd20001f84270 */
[----:B------:R1:W-:Y:S01]  /*e990*/  @P5 STG.E.U16 desc[UR44][R10.64], R14 ;  /* 0x0000000e0a005986 */ /* 0x0003e2000c10152c */
[----:B------:R-:W-:Y:S02]  /*e9a0*/  USHF.L.U32 UR13, UR8, 0x8, URZ ;  /* 0x00000008080d7899 */ /* 0x000fe4000800063f */
[----:B------:R-:W-:Y:S01]  /*e9b0*/  USHF.L.U64.HI UR12, UR8, 0x8, UR9 ;  /* 0x00000008080c7899 */ /* 0x000fe20008010209 */
[----:B------:R-:W-:Y:S01]  /*e9c0*/  ISETP.GT.AND P5, PT, R3, 0x100, P0 ;  /* 0x000001000300780c */ /* 0x000fe200007a4270 */
[-C--:B------:R-:W-:Y:S01]  /*e9d0*/  FMUL R224, R224, R2.reuse ;  /* 0x00000002e0e07220 */ /* 0x080fe20000400000 */
[----:B------:R-:W-:-:S04]  /*e9e0*/  FMUL R225, R225, R2 ;  /* 0x00000002e1e17220 */ /* 0x000fc80000400000 */
[----:B------:R-:W-:Y:S02]  /*e9f0*/  F2FP.F16.F32.PACK_AB R224, RZ, R224 ;  /* 0x000000e0ffe0723e */ /* 0x000fe400000000ff */
[----:B------:R-:W-:Y:S01]  /*ea00*/  F2FP.F16.F32.PACK_AB R225, RZ, R225 ;  /* 0x000000e1ffe1723e */ /* 0x000fe200000000ff */
[-C--:B------:R-:W-:Y:S01]  /*ea10*/  FMUL R226, R226, R2.reuse ;  /* 0x00000002e2e27220 */ /* 0x080fe20000400000 */
[----:B------:R-:W-:-:S04]  /*ea20*/  FMUL R227, R227, R2 ;  /* 0x00000002e3e37220 */ /* 0x000fc80000400000 */
[----:B------:R-:W-:Y:S02]  /*ea30*/  F2FP.F16.F32.PACK_AB R226, RZ, R226 ;  /* 0x000000e2ffe2723e */ /* 0x000fe400000000ff */
[----:B------:R-:W-:Y:S01]  /*ea40*/  F2FP.F16.F32.PACK_AB R227, RZ, R227 ;  /* 0x000000e3ffe3723e */ /* 0x000fe200000000ff */
[----:B------:R-:W-:-:S05]  /*ea50*/  FMUL R228, R228, R2 ;  /* 0x00000002e4e47220 */ /* 0x000fca0000400000 */
[----:B------:R-:W-:Y:S01]  /*ea60*/  F2FP.F16.F32.PACK_AB R228, RZ, R228 ;  /* 0x000000e4ffe4723e */ /* 0x000fe200000000ff */
[----:B------:R-:W-:-:S05]  /*ea70*/  FMUL R229, R229, R2 ;  /* 0x00000002e5e57220 */ /* 0x000fca0000400000 */
[----:B------:R-:W-:Y:S01]  /*ea80*/  F2FP.F16.F32.PACK_AB R229, RZ, R229 ;  /* 0x000000e5ffe5723e */ /* 0x000fe200000000ff */
[-C--:B------:R-:W-:Y:S01]  /*ea90*/  FMUL R230, R230, R2.reuse ;  /* 0x00000002e6e67220 */ /* 0x080fe20000400000 */
[-C--:B------:R-:W-:Y:S01]  /*eaa0*/  FMUL R231, R231, R2.reuse ;  /* 0x00000002e7e77220 */ /* 0x080fe20000400000 */
[----:B--2---:R-:W-:-:S05]  /*eab0*/  FMUL R12, R22, R2 ;  /* 0x00000002160c7220 */ /* 0x004fca0000400000 */
[----:B------:R-:W-:-:S04]  /*eac0*/  F2FP.F16.F32.PACK_AB R12, RZ, R12 ;  /* 0x0000000cff0c723e */ /* 0x000fc800000000ff */
[----:B0-----:R-:W-:Y:S01]  /*ead0*/  PRMT R13, R12, 0x7610, R13 ;  /* 0x000076100c0d7816 */ /* 0x001fe2000000000d */
[----:B---3--:R-:W-:-:S04]  /*eae0*/  FMUL R12, R21, R2 ;  /* 0x00000002150c7220 */ /* 0x008fc80000400000 */
[----:B------:R0:W-:Y:S01]  /*eaf0*/  @P4 STG.E.U16 desc[UR44][R10.64+0x2], R13 ;  /* 0x0000020d0a004986 */ /* 0x0001e2000c10152c */
[----:B------:R-:W-:Y:S02]  /*eb00*/  ISETP.GT.AND P4, PT, R3, 0x80, P2 ;  /* 0x000000800300780c */ /* 0x000fe40001784270 */
[----:B------:R-:W-:-:S04]  /*eb10*/  F2FP.F16.F32.PACK_AB R12, RZ, R12 ;  /* 0x0000000cff0c723e */ /* 0x000fc800000000ff */
[----:B------:R-:W-:Y:S01]  /*eb20*/  PRMT R15, R12, 0x7610, R15 ;  /* 0x000076100c0f7816 */ /* 0x000fe2000000000f */
[----:B----4-:R-:W-:-:S06]  /*eb30*/  FMUL R12, R20, R2 ;  /* 0x00000002140c7220 */ /* 0x010fcc0000400000 */
[----:B------:R-:W-:Y:S01]  /*eb40*/  @P4 STG.E.U16 desc[UR44][R8.64+0x10], R15 ;  /* 0x0000100f08004986 */ /* 0x000fe2000c10152c */
[----:B------:R-:W-:Y:S02]  /*eb50*/  ISETP.GT.AND P4, PT, R3, 0x80, P1 ;  /* 0x000000800300780c */ /* 0x000fe40000f84270 */
[----:B------:R-:W-:-:S04]  /*eb60*/  F2FP.F16.F32.PACK_AB R12, RZ, R12 ;  /* 0x0000000cff0c723e */ /* 0x000fc800000000ff */
[----:B-1----:R-:W-:-:S07]  /*eb70*/  PRMT R14, R12, 0x7610, R14 ;  /* 0x000076100c0e7816 */ /* 0x002fce000000000e */
[----:B------:R1:W-:Y:S01]  /*eb80*/  @P4 STG.E.U16 desc[UR44][R8.64+0x12], R14 ;  /* 0x0000120e08004986 */ /* 0x0003e2000c10152c */
[----:B------:R-:W-:Y:S01]  /*eb90*/  ISETP.GT.AND P4, PT, R3, 0x88, P2 ;  /* 0x000000880300780c */ /* 0x000fe20001784270 */
[----:B-----5:R-:W-:-:S05]  /*eba0*/  FMUL R12, R19, R2 ;  /* 0x00000002130c7220 */ /* 0x020fca0000400000 */
[----:B------:R-:W-:-:S04]  /*ebb0*/  F2FP.F16.F32.PACK_AB R12, RZ, R12 ;  /* 0x0000000cff0c723e */ /* 0x000fc800000000ff */
[----:B0-----:R-:W-:Y:S01]  /*ebc0*/  PRMT R13, R12, 0x7610, R13 ;  /* 0x000076100c0d7816 */ /* 0x001fe2000000000d */
[----:B------:R-:W-:-:S04]  /*ebd0*/  FMUL R12, R18, R2 ;  /* 0x00000002120c7220 */ /* 0x000fc80000400000 */
[----:B------:R-:W-:Y:S01]  /*ebe0*/  @P4 STG.E.U16 desc[UR44][R10.64+0x10], R13 ;  /* 0x0000100d0a004986 */ /* 0x000fe2000c10152c */
[----:B------:R-:W-:Y:S02]  /*ebf0*/  ISETP.GT.AND P4, PT, R3, 0x88, P1 ;  /* 0x000000880300780c */ /* 0x000fe40000f84270 */
[----:B------:R-:W-:-:S11]  /*ec00*/  F2FP.F16.F32.PACK_AB R12, RZ, R12 ;  /* 0x0000000cff0c723e */ /* 0x000fd600000000ff */
[----:B------:R0:W-:Y:S01]  /*ec10*/  @P4 STG.E.U16 desc[UR44][R10.64+0x12], R12 ;  /* 0x0000120c0a004986 */ /* 0x0001e2000c10152c */
[----:B-1----:R-:W-:-:S04]  /*ec20*/  IADD3 R8, P4, R8, UR13, RZ ;  /* 0x0000000d08087c10 */ /* 0x002fc8000ff9e0ff */
[----:B------:R-:W-:Y:S02]  /*ec30*/  IADD3.X R9, R9, UR12, RZ, P4, !PT ;  /* 0x0000000c09097c10 */ /* 0x000fe4000a7fe4ff */
[----:B------:R-:W-:-:S03]  /*ec40*/  ISETP.GT.AND P4, PT, R3, 0x100, P3 ;  /* 0x000001000300780c */ /* 0x000fc60001f84270 */
[----:B------:R-:W-:Y:S01]  /*ec50*/  @P5 STG.E.U16 desc[UR44][R8.64], R224 ;  /* 0x000000e008005986 */ /* 0x000fe2000c10152c */
[----:B------:R-:W-:-:S09]  /*ec60*/  ISETP.GT.AND P5, PT, R3, 0x108, P0 ;  /* 0x000001080300780c */ /* 0x000fd200007a4270 */
[----:B------:R-:W-:Y:S01]  /*ec70*/  @P4 STG.E.U16 desc[UR44][R8.64+0x2], R225 ;  /* 0x000002e108004986 */ /* 0x000fe2000c10152c */
[----:B0-----:R-:W-:-:S04]  /*ec80*/  IADD3 R10, P4, R8, UR5, RZ ;  /* 0x00000005080a7c10 */ /* 0x001fc8000ff9e0ff */
[----:B------:R-:W-:Y:S02]  /*ec90*/  IADD3.X R11, R9, UR4, RZ, P4, !PT ;  /* 0x00000004090b7c10 */ /* 0x000fe4000a7fe4ff */
[----:B------:R-:W-:-:S03]  /*eca0*/  ISETP.GT.AND P4, PT, R3, 0x108, P3 ;  /* 0x000001080300780c */ /* 0x000fc60001f84270 */
[----:B------:R-:W-:Y:S10]  /*ecb0*/  @P5 STG.E.U16 desc[UR44][R10.64], R226 ;  /* 0x000000e20a005986 */ /* 0x000ff4000c10152c */
[----:B------:R-:W-:Y:S01]  /*ecc0*/  @P4 STG.E.U16 desc[UR44][R10.64+0x2], R227 ;  /* 0x000002e30a004986 */ /* 0x000fe2000c10152c */
[----:B------:R-:W-:-:S13]  /*ecd0*/  ISETP.GT.AND P4, PT, R3, 0x100, P2 ;  /* 0x000001000300780c */ /* 0x000fda0001784270 */
[----:B------:R-:W-:Y:S01]  /*ece0*/  @P4 STG.E.U16 desc[UR44][R8.64+0x10], R228 ;  /* 0x000010e408004986 */ /* 0x000fe2000c10152c */
[C---:B------:R-:W-:Y:S02]  /*ecf0*/  ISETP.GT.AND P4, PT, R3.reuse, 0x100, P1 ;  /* 0x000001000300780c */ /* 0x040fe40000f84270 */
[----:B------:R-:W-:Y:S02]  /*ed00*/  ISETP.GT.AND P5, PT, R3, 0x108, P1 ;  /* 0x000001080300780c */ /* 0x000fe40000fa4270 */
[----:B------:R-:W-:-:S09]  /*ed10*/  F2FP.F16.F32.PACK_AB R230, RZ, R230 ;  /* 0x000000e6ffe6723e */ /* 0x000fd200000000ff */
[----:B------:R0:W-:Y:S01]  /*ed20*/  @P4 STG.E.U16 desc[UR44][R8.64+0x12], R229 ;  /* 0x000012e508004986 */ /* 0x0001e2000c10152c */
[----:B------:R-:W-:Y:S02]  /*ed30*/  ISETP.GT.AND P4, PT, R3, 0x108, P2 ;  /* 0x000001080300780c */ /* 0x000fe40001784270 */
[----:B------:R-:W-:Y:S01]  /*ed40*/  F2FP.F16.F32.PACK_AB R231, RZ, R231 ;  /* 0x000000e7ffe7723e */ /* 0x000fe200000000ff */
[----:B------:R-:W-:-:S10]  /*ed50*/  FMUL R216, R216, R2 ;  /* 0x00000002d8d87220 */ /* 0x000fd40000400000 */
[----:B------:R-:W-:Y:S04]  /*ed60*/  @P4 STG.E.U16 desc[UR44][R10.64+0x10], R230 ;  /* 0x000010e60a004986 */ /* 0x000fe8000c10152c */
[----:B------:R1:W-:Y:S01]  /*ed70*/  @P5 STG.E.U16 desc[UR44][R10.64+0x12], R231 ;  /* 0x000012e70a005986 */ /* 0x0003e2000c10152c */
[----:B------:R-:W-:Y:S02]  /*ed80*/  ISETP.GT.AND P5, PT, R3, 0x180, P0 ;  /* 0x000001800300780c */ /* 0x000fe400007a4270 */
[----:B0-----:R-:W-:Y:S02]  /*ed90*/  IADD3 R8, P4, R8, UR13, RZ ;  /* 0x0000000d08087c10 */ /* 0x001fe4000ff9e0ff */
[----:B------:R-:W-:Y:S02]  /*eda0*/  F2FP.F16.F32.PACK_AB R216, RZ, R216 ;  /* 0x000000d8ffd8723e */ /* 0x000fe400000000ff */
[----:B------:R-:W-:-:S02]  /*edb0*/  IADD3.X R9, R9, UR12, RZ, P4, !PT ;  /* 0x0000000c09097c10 */ /* 0x000fc4000a7fe4ff */
[C---:B------:R-:W-:Y:S02]  /*edc0*/  ISETP.GT.AND P4, PT, R3.reuse, 0x180, P3 ;  /* 0x000001800300780c */ /* 0x040fe40001f84270 */
[----:B------:R-:W-:Y:S01]  /*edd0*/  ISETP.GT.AND P0, PT, R3, 0x188, P0 ;  /* 0x000001880300780c */ /* 0x000fe20000704270 */
[-C--:B------:R-:W-:Y:S01]  /*ede0*/  FMUL R217, R217, R2.reuse ;  /* 0x00000002d9d97220 */ /* 0x080fe20000400000 */
[----:B------:R-:W-:Y:S01]  /*edf0*/  FMUL R218, R218, R2 ;  /* 0x00000002dada7220 */ /* 0x000fe20000400000 */
[----:B------:R-:W-:Y:S01]  /*ee00*/  @P5 STG.E.U16 desc[UR44][R8.64], R216 ;  /* 0x000000d808005986 */ /* 0x000fe2000c10152c */
[----:B-1----:R-:W-:Y:S02]  /*ee10*/  IADD3 R10, P5, R8, UR5, RZ ;  /* 0x00000005080a7c10 */ /* 0x002fe4000ffbe0ff */
[----:B------:R-:W-:Y:S02]  /*ee20*/  F2FP.F16.F32.PACK_AB R217, RZ, R217 ;  /* 0x000000d9ffd9723e */ /* 0x000fe400000000ff */
[----:B------:R-:W-:-:S02]  /*ee30*/  F2FP.F16.F32.PACK_AB R218, RZ, R218 ;  /* 0x000000daffda723e */ /* 0x000fc400000000ff */
[----:B------:R-:W-:Y:S01]  /*ee40*/  IADD3.X R11, R9, UR4, RZ, P5, !PT ;  /* 0x00000004090b7c10 */ /* 0x000fe2000affe4ff */
[----:B------:R-:W-:Y:S01]  /*ee50*/  @P4 STG.E.U16 desc[UR44][R8.64+0x2], R217 ;  /* 0x000002d908004986 */ /* 0x000fe2000c10152c */
[C---:B------:R-:W-:Y:S02]  /*ee60*/  ISETP.GT.AND P3, PT, R3.reuse, 0x188, P3 ;  /* 0x000001880300780c */ /* 0x040fe40001f64270 */
[C---:B------:R-:W-:Y:S01]  /*ee70*/  ISETP.GT.AND P4, PT, R3.reuse, 0x180, P2 ;  /* 0x000001800300780c */ /* 0x040fe20001784270 */
[----:B------:R-:W-:Y:S01]  /*ee80*/  @P0 STG.E.U16 desc[UR44][R10.64], R218 ;  /* 0x000000da0a000986 */ /* 0x000fe2000c10152c */
[----:B------:R-:W-:Y:S01]  /*ee90*/  ISETP.GT.AND P0, PT, R3, 0x180, P1 ;  /* 0x000001800300780c */ /* 0x000fe20000f04270 */
[-C--:B------:R-:W-:Y:S01]  /*eea0*/  FMUL R219, R219, R2.reuse ;  /* 0x00000002dbdb7220 */ /* 0x080fe20000400000 */
[----:B------:R-:W-:Y:S01]  /*eeb0*/  ISETP.GT.AND P2, PT, R3, 0x188, P2 ;  /* 0x000001880300780c */ /* 0x000fe20001744270 */
[-C--:B------:R-:W-:Y:S01]  /*eec0*/  FMUL R220, R220, R2.reuse ;  /* 0x00000002dcdc7220 */ /* 0x080fe20000400000 */
[----:B------:R-:W-:-:S02]  /*eed0*/  FMUL R221, R221, R2 ;  /* 0x00000002dddd7220 */ /* 0x000fc40000400000 */
[----:B------:R-:W-:Y:S02]  /*eee0*/  F2FP.F16.F32.PACK_AB R219, RZ, R219 ;  /* 0x000000dbffdb723e */ /* 0x000fe400000000ff */
[----:B------:R-:W-:Y:S01]  /*eef0*/  F2FP.F16.F32.PACK_AB R220, RZ, R220 ;  /* 0x000000dcffdc723e */ /* 0x000fe200000000ff */
[-C--:B------:R-:W-:Y:S01]  /*ef00*/  FMUL R222, R222, R2.reuse ;  /* 0x00000002dede7220 */ /* 0x080fe20000400000 */
[----:B------:R-:W-:Y:S01]  /*ef10*/  F2FP.F16.F32.PACK_AB R221, RZ, R221 ;  /* 0x000000ddffdd723e */ /* 0x000fe200000000ff */
[----:B------:R-:W-:Y:S01]  /*ef20*/  @P3 STG.E.U16 desc[UR44][R10.64+0x2], R219 ;  /* 0x000002db0a003986 */ /* 0x000fe2000c10152c */
[----:B------:R-:W-:Y:S01]  /*ef30*/  ISETP.GT.AND P1, PT, R3, 0x188, P1 ;  /* 0x000001880300780c */ /* 0x000fe20000f24270 */
[----:B------:R-:W-:Y:S02]  /*ef40*/  FMUL R223, R223, R2 ;  /* 0x00000002dfdf7220 */ /* 0x000fe40000400000 */
[----:B------:R-:W-:Y:S01]  /*ef50*/  @P4 STG.E.U16 desc[UR44][R8.64+0x10], R220 ;  /* 0x000010dc08004986 */ /* 0x000fe2000c10152c */
[----:B------:R-:W-:-:S03]  /*ef60*/  F2FP.F16.F32.PACK_AB R222, RZ, R222 ;  /* 0x000000deffde723e */ /* 0x000fc600000000ff */
[----:B------:R0:W-:Y:S01]  /*ef70*/  @P0 STG.E.U16 desc[UR44][R8.64+0x12], R221 ;  /* 0x000012dd08000986 */ /* 0x0001e2000c10152c */
[----:B------:R-:W-:Y:S02]  /*ef80*/  F2FP.F16.F32.PACK_AB R223, RZ, R223 ;  /* 0x000000dfffdf723e */ /* 0x000fe400000000ff */
[----:B------:R-:W-:Y:S01]  /*ef90*/  ISETP.GT.AND P3, PT, R0, 0x10, PT ;  /* 0x000000100000780c */ /* 0x000fe20003f64270 */
[----:B0-----:R-:W-:Y:S02]  /*efa0*/  @P2 IMAD.MOV.U32 R8, RZ, RZ, R10 ;  /* 0x000000ffff082224 */ /* 0x001fe400078e000a */
[----:B------:R-:W-:-:S05]  /*efb0*/  @P2 IMAD.MOV.U32 R9, RZ, RZ, R11 ;  /* 0x000000ffff092224 */ /* 0x000fca00078e000b */
[----:B------:R-:W-:Y:S01]  /*efc0*/  @P2 STG.E.U16 desc[UR44][R8.64+0x10], R222 ;  /* 0x000010de08002986 */ /* 0x000fe2000c10152c */
[----:B------:R-:W-:-:S03]  /*efd0*/  ISETP.GT.AND P2, PT, R0, 0x11, PT ;  /* 0x000000110000780c */ /* 0x000fc60003f44270 */
[----:B------:R0:W-:Y:S01]  /*efe0*/  @P1 STG.E.U16 desc[UR44][R10.64+0x12], R223 ;  /* 0x000012df0a001986 */ /* 0x0001e2000c10152c */
[C---:B------:R-:W-:Y:S02]  /*eff0*/  ISETP.GT.AND P1, PT, R3.reuse, RZ, P3 ;  /* 0x000000ff0300720c */ /* 0x040fe40001f24270 */
[C---:B------:R-:W-:Y:S02]  /*f000*/  ISETP.GT.AND P4, PT, R3.reuse, RZ, P2 ;  /* 0x000000ff0300720c */ /* 0x040fe40001784270 */
[----:B------:R-:W-:Y:S01]  /*f010*/  ISETP.GT.AND P0, PT, R3, 0x8, P2 ;  /* 0x000000080300780c */ /* 0x000fe20001704270 */
[-C--:B------:R-:W-:Y:S01]  /*f020*/  FMUL R208, R208, R2.reuse ;  /* 0x00000002d0d07220 */ /* 0x080fe20000400000 */
[-C--:B------:R-:W-:Y:S01]  /*f030*/  FMUL R209, R209, R2.reuse ;  /* 0x00000002d1d17220 */ /* 0x080fe20000400000 */
[-C--:B------:R-:W-:Y:S01]  /*f040*/  FMUL R211, R211, R2.reuse ;  /* 0x00000002d3d37220 */ /* 0x080fe20000400000 */
[----:B------:R-:W-:Y:S01]  /*f050*/  ISETP.GT.AND P5, PT, R3, 0x8, P3 ;  /* 0x000000080300780c */ /* 0x000fe20001fa4270 */
[----:B------:R-:W-:Y:S01]  /*f060*/  FMUL R210, R210, R2 ;  /* 0x00000002d2d27220 */ /* 0x000fe20000400000 */
[----:B------:R-:W-:-:S02]  /*f070*/  F2FP.F16.F32.PACK_AB R208, RZ, R208 ;  /* 0x000000d0ffd0723e */ /* 0x000fc400000000ff */
[----:B------:R-:W-:Y:S02]  /*f080*/  F2FP.F16.F32.PACK_AB R209, RZ, R209 ;  /* 0x000000d1ffd1723e */ /* 0x000fe400000000ff */
[----:B------:R-:W-:Y:S01]  /*f090*/  F2FP.F16.F32.PACK_AB R211, RZ, R211 ;  /* 0x000000d3ffd3723e */ /* 0x000fe200000000ff */
[----:B------:R-:W-:Y:S01]  /*f0a0*/  @P1 STG.E.U16 desc[UR44][R4.64+0x20], R208 ;  /* 0x000020d004001986 */ /* 0x000fe2000c10152c */
[----:B------:R-:W-:-:S03]  /*f0b0*/  F2FP.F16.F32.PACK_AB R210, RZ, R210 ;  /* 0x000000d2ffd2723e */ /* 0x000fc600000000ff */
[----:B------:R-:W-:Y:S01]  /*f0c0*/  @P4 STG.E.U16 desc[UR44][R4.64+0x22], R209 ;  /* 0x000022d104004986 */ /* 0x000fe2000c10152c */
[----:B------:R-:W-:-:S03]  /*f0d0*/  ISETP.GT.AND P1, PT, R0, 0x18, PT ;  /* 0x000000180000780c */ /* 0x000fc60003f24270 */
[----:B------:R-:W-:Y:S01]  /*f0e0*/  @P0 STG.E.U16 desc[UR44][R6.64+0x22], R211 ;  /* 0x000022d306000986 */ /* 0x000fe2000c10152c */
[----:B------:R-:W-:-:S03]  /*f0f0*/  ISETP.GT.AND P0, PT, R0, 0x19, PT ;  /* 0x000000190000780c */ /* 0x000fc60003f04270 */
[----:B------:R-:W-:Y:S01]  /*f100*/  @P5 STG.E.U16 desc[UR44][R6.64+0x20], R210 ;  /* 0x000020d206005986 */ /* 0x000fe2000c10152c */
[C---:B------:R-:W-:Y:S02]  /*f110*/  ISETP.GT.AND P5, PT, R3.reuse, RZ, P1 ;  /* 0x000000ff0300720c */ /* 0x040fe40000fa4270 */
[----:B------:R-:W-:Y:S01]  /*f120*/  ISETP.GT.AND P4, PT, R3, RZ, P0 ;  /* 0x000000ff0300720c */ /* 0x000fe20000784270 */
[-C--:B------:R-:W-:Y:S01]  /*f130*/  FMUL R212, R212, R2.reuse ;  /* 0x00000002d4d47220 */ /* 0x080fe20000400000 */
[----:B------:R-:W-:-:S04]  /*f140*/  FMUL R213, R213, R2 ;  /* 0x00000002d5d57220 */ /* 0x000fc80000400000 */
[----:B------:R-:W-:Y:S02]  /*f150*/  F2FP.F16.F32.PACK_AB R212, RZ, R212 ;  /* 0x000000d4ffd4723e */ /* 0x000fe400000000ff */
[----:B------:R-:W-:-:S03]  /*f160*/  F2FP.F16.F32.PACK_AB R213, RZ, R213 ;  /* 0x000000d5ffd5723e */ /* 0x000fc600000000ff */
[----:B------:R-:W-:Y:S01]  /*f170*/  @P5 STG.E.U16 desc[UR44][R4.64+0x30], R212 ;  /* 0x000030d404005986 */ /* 0x000fe2000c10152c */
[----:B------:R-:W-:-:S03]  /*f180*/  ISETP.GT.AND P5, PT, R3, 0x8, P1 ;  /* 0x000000080300780c */ /* 0x000fc60000fa4270 */
[----:B------:R-:W-:Y:S01]  /*f190*/  @P4 STG.E.U16 desc[UR44][R4.64+0x32], R213 ;  /* 0x000032d504004986 */ /* 0x000fe2000c10152c */
[----:B------:R-:W-:Y:S01]  /*f1a0*/  ISETP.GT.AND P4, PT, R3, 0x8, P0 ;  /* 0x000000080300780c */ /* 0x000fe20000784270 */
[-C--:B------:R-:W-:Y:S01]  /*f1b0*/  FMUL R214, R214, R2.reuse ;  /* 0x00000002d6d67220 */ /* 0x080fe20000400000 */
[----:B------:R-:W-:-:S04]  /*f1c0*/  FMUL R215, R215, R2 ;  /* 0x00000002d7d77220 */ /* 0x000fc80000400000 */
[----:B------:R-:W-:Y:S02]  /*f1d0*/  F2FP.F16.F32.PACK_AB R214, RZ, R214 ;  /* 0x000000d6ffd6723e */ /* 0x000fe400000000ff */
[----:B------:R-:W-:Y:S01]  /*f1e0*/  F2FP.F16.F32.PACK_AB R215, RZ, R215 ;  /* 0x000000d7ffd7723e */ /* 0x000fe200000000ff */
[----:B0-----:R-:W-:Y:S02]  /*f1f0*/  IMAD.U32 R11, RZ, RZ, UR8 ;  /* 0x00000008ff0b7e24 */ /* 0x001fe4000f8e00ff */
[----:B------:R-:W-:Y:S01]  /*f200*/  @P5 STG.E.U16 desc[UR44][R6.64+0x30], R214 ;  /* 0x000030d606005986 */ /* 0x000fe2000c10152c */
[----:B------:R-:W-:-:S03]  /*f210*/  ISETP.GT.AND P5, PT, R3, 0x80, P2 ;  /* 0x000000800300780c */ /* 0x000fc600017a4270 */
[----:B------:R-:W-:Y:S01]  /*f220*/  @P4 STG.E.U16 desc[UR44][R6.64+0x32], R215 ;  /* 0x000032d706004986 */ /* 0x000fe2000c10152c */
[----:B------:R-:W-:Y:S01]  /*f230*/  ISETP.GT.AND P4, PT, R3, 0x80, P3 ;  /* 0x000000800300780c */ /* 0x000fe20001f84270 */
[-C--:B------:R-:W-:Y:S01]  /*f240*/  FMUL R200, R200, R2.reuse ;  /* 0x00000002c8c87220 */ /* 0x080fe20000400000 */
[----:B------:R-:W-:Y:S01]  /*f250*/  FMUL R201, R201, R2 ;  /* 0x00000002c9c97220 */ /* 0x000fe20000400000 */
[----:B------:R-:W-:-:S03]  /*f260*/  IMAD.WIDE.U32 R10, R11, 0xf0, R6 ;  /* 0x000000f00b0a7825 */ /* 0x000fc600078e0006 */
[----:B------:R-:W-:Y:S01]  /*f270*/  F2FP.F16.F32.PACK_AB R200, RZ, R200 ;  /* 0x000000c8ffc8723e */ /* 0x000fe200000000ff */
[----:B------:R-:W-:Y:S01]  /*f280*/  VIADD R11, R11, UR11 ;  /* 0x0000000b0b0b7c36 */ /* 0x000fe20008000000 */
[----:B------:R-:W-:Y:S01]  /*f290*/  F2FP.F16.F32.PACK_AB R201, RZ, R201 ;  /* 0x000000c9ffc9723e */ /* 0x000fe200000000ff */
[----:B------:R-:W-:-:S04]  /*f2a0*/  FMUL R202, R202, R2 ;  /* 0x00000002caca7220 */ /* 0x000fc80000400000 */
[----:B------:R-:W-:Y:S01]  /*f2b0*/  @P4 STG.E.U16 desc[UR44][R10.64+0x20], R200 ;  /* 0x000020c80a004986 */ /* 0x000fe2000c10152c */
[----:B------:R-:W-:-:S03]  /*f2c0*/  IADD3 R8, P4, R10, UR5, RZ ;  /* 0x000000050a087c10 */ /* 0x000fc6000ff9e0ff */
[----:B------:R-:W-:Y:S01]  /*f2d0*/  @P5 STG.E.U16 desc[UR44][R10.64+0x22], R201 ;  /* 0x000022c90a005986 */ /* 0x000fe2000c10152c */
[----:B------:R-:W-:Y:S02]  /*f2e0*/  ISETP.GT.AND P5, PT, R3, 0x88, P3 ;  /* 0x000000880300780c */ /* 0x000fe40001fa4270 */
[----:B------:R-:W-:Y:S02]  /*f2f0*/  IADD3.X R9, R11, UR4, RZ, P4, !PT ;  /* 0x000000040b097c10 */ /* 0x000fe4000a7fe4ff */
[----:B------:R-:W-:Y:S01]  /*f300*/  ISETP.GT.AND P4, PT, R3, 0x88, P2 ;  /* 0x000000880300780c */ /* 0x000fe20001784270 */
[----:B------:R-:W-:Y:S01]  /*f310*/  FMUL R203, R203, R2 ;  /* 0x00000002cbcb7220 */ /* 0x000fe20000400000 */
[----:B------:R-:W-:Y:S01]  /*f320*/  F2FP.F16.F32.PACK_AB R202, RZ, R202 ;  /* 0x000000caffca723e */ /* 0x000fe200000000ff */
[----:B------:R-:W-:-:S03]  /*f330*/  IMAD.U32 R15, RZ, RZ, UR5 ;  /* 0x00000005ff0f7e24 */ /* 0x000fc6000f8e00ff */
[----:B------:R-:W-:-:S03]  /*f340*/  F2FP.F16.F32.PACK_AB R203, RZ, R203 ;  /* 0x000000cbffcb723e */ /* 0x000fc600000000ff */
[----:B------:R-:W-:Y:S01]  /*f350*/  @P5 STG.E.U16 desc[UR44][R8.64+0x20], R202 ;  /* 0x000020ca08005986 */ /* 0x000fe2000c10152c */
[----:B------:R-:W-:Y:S01]  /*f360*/  IADD3 R12, P5, R10, UR13, RZ ;  /* 0x0000000d0a0c7c10 */ /* 0x000fe2000ffbe0ff */
[----:B------:R-:W-:Y:S02]  /*f370*/  IMAD.U32 R19, RZ, RZ, UR4 ;  /* 0x00000004ff137e24 */ /* 0x000fe4000f8e00ff */
[----:B------:R-:W-:Y:S01]  /*f380*/  @P4 STG.E.U16 desc[UR44][R8.64+0x22], R203 ;  /* 0x000022cb08004986 */ /* 0x000fe2000c10152c */
[----:B------:R-:W-:Y:S02]  /*f390*/  IADD3.X R13, R11, UR12, RZ, P5, !PT ;  /* 0x0000000c0b0d7c10 */ /* 0x000fe4000affe4ff */
[----:B------:R-:W-:-:S04]  /*f3a0*/  IADD3 R14, P4, P5, R15, UR13, R12 ;  /* 0x0000000d0f0e7c10 */ /* 0x000fc8000fd9e00c */
[----:B------:R-:W-:Y:S02]  /*f3b0*/  IADD3.X R15, R19, UR12, R13, P4, P5 ;  /* 0x0000000c130f7c10 */ /* 0x000fe4000a7ea40d */
[C---:B------:R-:W-:Y:S01]  /*f3c0*/  ISETP.GT.AND P4, PT, R3.reuse, 0x80, P1 ;  /* 0x000000800300780c */ /* 0x040fe20000f84270 */
[-C--:B------:R-:W-:Y:S01]  /*f3d0*/  FMUL R204, R204, R2.reuse ;  /* 0x00000002cccc7220 */ /* 0x080fe20000400000 */
[----:B------:R-:W-:Y:S01]  /*f3e0*/  ISETP.GT.AND P5, PT, R3, 0x80, P0 ;  /* 0x000000800300780c */ /* 0x000fe200007a4270 */
[----:B------:R-:W-:-:S03]  /*f3f0*/  FMUL R205, R205, R2 ;  /* 0x00000002cdcd7220 */ /* 0x000fc60000400000 */
[----:B------:R-:W-:Y:S02]  /*f400*/  F2FP.F16.F32.PACK_AB R204, RZ, R204 ;  /* 0x000000ccffcc723e */ /* 0x000fe400000000ff */
[----:B------:R-:W-:Y:S01]  /*f410*/  F2FP.F16.F32.PACK_AB R205, RZ, R205 ;  /* 0x000000cdffcd723e */ /* 0x000fe200000000ff */
[----:B------:R-:W-:-:S04]  /*f420*/  FMUL R206, R206, R2 ;  /* 0x00000002cece7220 */ /* 0x000fc80000400000 */
[----:B------:R-:W-:Y:S01]  /*f430*/  @P4 STG.E.U16 desc[UR44][R10.64+0x30], R204 ;  /* 0x000030cc0a004986 */ /* 0x000fe2000c10152c */
[----:B------:R-:W-:-:S03]  /*f440*/  ISETP.GT.AND P4, PT, R3, 0x88, P1 ;  /* 0x000000880300780c */ /* 0x000fc60000f84270 */
[----:B------:R-:W-:Y:S01]  /*f450*/  @P5 STG.E.U16 desc[UR44][R10.64+0x32], R205 ;  /* 0x000032cd0a005986 */ /* 0x000fe2000c10152c */
[----:B------:R-:W-:Y:S01]  /*f460*/  ISETP.GT.AND P5, PT, R3, 0x88, P0 ;  /* 0x000000880300780c */ /* 0x000fe200007a4270 */
[----:B------:R-:W-:Y:S01]  /*f470*/  FMUL R207, R207, R2 ;  /* 0x00000002cfcf7220 */ /* 0x000fe20000400000 */
[----:B------:R-:W-:-:S04]  /*f480*/  F2FP.F16.F32.PACK_AB R206, RZ, R206 ;  /* 0x000000ceffce723e */ /* 0x000fc800000000ff */
[----:B------:R-:W-:-:S03]  /*f490*/  F2FP.F16.F32.PACK_AB R207, RZ, R207 ;  /* 0x000000cfffcf723e */ /* 0x000fc600000000ff */
[----:B------:R-:W-:Y:S01]  /*f4a0*/  @P4 STG.E.U16 desc[UR44][R8.64+0x30], R206 ;  /* 0x000030ce08004986 */ /* 0x000fe2000c10152c */
[C---:B------:R-:W-:Y:S01]  /*f4b0*/  ISETP.GT.AND P4, PT, R3.reuse, 0x100, P3 ;  /* 0x000001000300780c */ /* 0x040fe20001f84270 */
[-C--:B------:R-:W-:Y:S02]  /*f4c0*/  FMUL R192, R192, R2.reuse ;  /* 0x00000002c0c07220 */ /* 0x080fe40000400000 */
[----:B------:R-:W-:Y:S01]  /*f4d0*/  @P5 STG.E.U16 desc[UR44][R8.64+0x32], R207 ;  /* 0x000032cf08005986 */ /* 0x000fe2000c10152c */
[----:B------:R-:W-:Y:S01]  /*f4e0*/  ISETP.GT.AND P5, PT, R3, 0x100, P2 ;  /* 0x000001000300780c */ /* 0x000fe200017a4270 */
[----:B------:R-:W-:Y:S01]  /*f4f0*/  FMUL R193, R193, R2 ;  /* 0x00000002c1c17220 */ /* 0x000fe20000400000 */
[----:B------:R-:W-:-:S04]  /*f500*/  F2FP.F16.F32.PACK_AB R192, RZ, R192 ;  /* 0x000000c0ffc0723e */ /* 0x000fc800000000ff */
[----:B------:R-:W-:-:S03]  /*f510*/  F2FP.F16.F32.PACK_AB R193, RZ, R193 ;  /* 0x000000c1ffc1723e */ /* 0x000fc600000000ff */
[----:B------:R-:W-:Y:S01]  /*f520*/  @P4 STG.E.U16 desc[UR44][R12.64+0x20], R192 ;  /* 0x000020c00c004986 */ /* 0x000fe2000c10152c */
[----:B------:R-:W-:Y:S01]  /*f530*/  ISETP.GT.AND P4, PT, R3, 0x108, P3 ;  /* 0x000001080300780c */ /* 0x000fe20001f84270 */
[----:B------:R-:W-:Y:S02]  /*f540*/  FMUL R194, R194, R2 ;  /* 0x00000002c2c27220 */ /* 0x000fe40000400000 */
[----:B------:R-:W-:Y:S01]  /*f550*/  @P5 STG.E.U16 desc[UR44][R12.64+0x22], R193 ;  /* 0x000022c10c005986 */ /* 0x000fe2000c10152c */
[----:B------:R-:W-:Y:S02]  /*f560*/  IADD3 R18, P5, R12, UR5, RZ ;  /* 0x000000050c127c10 */ /* 0x000fe4000ffbe0ff */
[----:B------:R-:W-:Y:S02]  /*f570*/  F2FP.F16.F32.PACK_AB R194, RZ, R194 ;  /* 0x000000c2ffc2723e */ /* 0x000fe400000000ff */
[----:B------:R-:W-:Y:S02]  /*f580*/  IADD3.X R19, R13, UR4, RZ, P5, !PT ;  /* 0x000000040d137c10 */ /* 0x000fe4000affe4ff */
[----:B------:R-:W-:Y:S01]  /*f590*/  ISETP.GT.AND P5, PT, R3, 0x108, P2 ;  /* 0x000001080300780c */ /* 0x000fe200017a4270 */
[----:B------:R-:W-:-:S02]  /*f5a0*/  FMUL R195, R195, R2 ;  /* 0x00000002c3c37220 */ /* 0x000fc40000400000 */
[----:B------:R-:W-:Y:S01]  /*f5b0*/  @P4 STG.E.U16 desc[UR44][R18.64+0x20], R194 ;  /* 0x000020c212004986 */ /* 0x000fe2000c10152c */
[----:B------:R-:W-:Y:S02]  /*f5c0*/  IADD3 R20, P4, R12, UR5, RZ ;  /* 0x000000050c147c10 */ /* 0x000fe4000ff9e0ff */
[----:B------:R-:W-:Y:S02]  /*f5d0*/  F2FP.F16.F32.PACK_AB R195, RZ, R195 ;  /* 0x000000c3ffc3723e */ /* 0x000fe400000000ff */
[----:B------:R-:W-:Y:S02]  /*f5e0*/  IADD3.X R21, R13, UR4, RZ, P4, !PT ;  /* 0x000000040d157c10 */ /* 0x000fe4000a7fe4ff */
[C---:B------:R-:W-:Y:S01]  /*f5f0*/  ISETP.GT.AND P4, PT, R3.reuse, 0x100, P1 ;  /* 0x000001000300780c */ /* 0x040fe20000f84270 */
[-C--:B------:R-:W-:Y:S02]  /*f600*/  FMUL R196, R196, R2.reuse ;  /* 0x00000002c4c47220 */ /* 0x080fe40000400000 */
[----:B------:R0:W-:Y:S01]  /*f610*/  @P5 STG.E.U16 desc[UR44][R20.64+0x22], R195 ;  /* 0x000022c314005986 */ /* 0x0001e2000c10152c */
[----:B------:R-:W-:Y:S01]  /*f620*/  ISETP.GT.AND P5, PT, R3, 0x100, P0 ;  /* 0x000001000300780c */ /* 0x000fe200007a4270 */
[----:B------:R-:W-:Y:S01]  /*f630*/  FMUL R197, R197, R2 ;  /* 0x00000002c5c57220 */ /* 0x000fe20000400000 */
[----:B------:R-:W-:-:S04]  /*f640*/  F2FP.F16.F32.PACK_AB R196, RZ, R196 ;  /* 0x000000c4ffc4723e */ /* 0x000fc800000000ff */
[----:B------:R-:W-:-:S03]  /*f650*/  F2FP.F16.F32.PACK_AB R197, RZ, R197 ;  /* 0x000000c5ffc5723e */ /* 0x000fc600000000ff */
[----:B------:R1:W-:Y:S01]  /*f660*/  @P4 STG.E.U16 desc[UR44][R12.64+0x30], R196 ;  /* 0x000030c40c004986 */ /* 0x0003e2000c10152c */
        /* <DEDUP_REMOVED lines=8> */
[----:B------:R-:W-:Y:S01]  /*f6f0*/  ISETP.GT.AND P4, PT, R3, 0x180, P3 ;  /* 0x000001800300780c */ /* 0x000fe20001f84270 */
[----:B------:R-:W-:Y:S02]  /*f700*/  FMUL R184, R184, R2 ;  /* 0x00000002b8b87220 */ /* 0x000fe40000400000 */
[----:B------:R1:W-:Y:S01]  /*f710*/  @P5 STG.E.U16 desc[UR44][R18.64+0x32], R199 ;  /* 0x000032c712005986 */ /* 0x0003e2000c10152c */
[----:B0-----:R-:W-:Y:S02]  /*f720*/  IADD3 R20, P5, R12, UR13, RZ ;  /* 0x0000000d0c147c10 */ /* 0x001fe4000ffbe0ff */
[----:B------:R-:W-:Y:S02]  /*f730*/  F2FP.F16.F32.PACK_AB R184, RZ, R184 ;  /* 0x000000b8ffb8723e */ /* 0x000fe400000000ff */
[----:B------:R-:W-:Y:S02]  /*f740*/  IADD3.X R21, R13, UR12, RZ, P5, !PT ;  /* 0x0000000c0d157c10 */ /* 0x000fe4000affe4ff */
[----:B------:R-:W-:-:S03]  /*f750*/  ISETP.GT.AND P3, PT, R3, 0x188, P3 ;  /* 0x000001880300780c */ /* 0x000fc60001f64270 */
[----:B------:R1:W-:Y:S01]  /*f760*/  @P4 STG.E.U16 desc[UR44][R20.64+0x20], R184 ;  /* 0x000020b814004986 */ /* 0x0003e2000c10152c */
[----:B------:R-:W-:Y:S01]  /*f770*/  ISETP.GT.AND P4, PT, R3, 0x180, P2 ;  /* 0x000001800300780c */ /* 0x000fe20001784270 */
[-C--:B------:R-:W-:Y:S01]  /*f780*/  FMUL R185, R185, R2.reuse ;  /* 0x00000002b9b97220 */ /* 0x080fe20000400000 */
[----:B------:R-:W-:Y:S01]  /*f790*/  FMUL R186, R186, R2 ;  /* 0x00000002baba7220 */ /* 0x000fe20000400000 */
[----:B------:R-:W-:-:S03]  /*f7a0*/  IADD3 R22, P5, R20, UR5, RZ ;  /* 0x0000000514167c10 */ /* 0x000fc6000ffbe0ff */
[----:B------:R-:W-:Y:S02]  /*f7b0*/  F2FP.F16.F32.PACK_AB R185, RZ, R185 ;  /* 0x000000b9ffb9723e */ /* 0x000fe400000000ff */
[----:B------:R-:W-:Y:S02]  /*f7c0*/  F2FP.F16.F32.PACK_AB R186, RZ, R186 ;  /* 0x000000baffba723e */ /* 0x000fe400000000ff */
[----:B------:R-:W-:Y:S02]  /*f7d0*/  IADD3.X R23, R21, UR4, RZ, P5, !PT ;  /* 0x0000000415177c10 */ /* 0x000fe4000affe4ff */
[----:B------:R-:W-:Y:S01]  /*f7e0*/  ISETP.GT.AND P2, PT, R3, 0x188, P2 ;  /* 0x000001880300780c */ /* 0x000fe20001744270 */
[----:B------:R1:W-:Y:S01]  /*f7f0*/  @P4 STG.E.U16 desc[UR44][R20.64+0x22], R185 ;  /* 0x000022b914004986 */ /* 0x0003e2000c10152c */
[----:B------:R-:W-:-:S03]  /*f800*/  FMUL R187, R187, R2 ;  /* 0x00000002bbbb7220 */ /* 0x000fc60000400000 */
[----:B------:R1:W-:Y:S01]  /*f810*/  @P3 STG.E.U16 desc[UR44][R22.64+0x20], R186 ;  /* 0x000020ba16003986 */ /* 0x0003e2000c10152c */
[----:B------:R-:W-:Y:S01]  /*f820*/  ISETP.GT.AND P3, PT, R3, 0x180, P0 ;  /* 0x000001800300780c */ /* 0x000fe20000764270 */
[-C--:B------:R-:W-:Y:S01]  /*f830*/  FMUL R189, R189, R2.reuse ;  /* 0x00000002bdbd7220 */ /* 0x080fe20000400000 */
[C---:B------:R-:W-:Y:S02]  /*f840*/  ISETP.GT.AND P4, PT, R3.reuse, 0x180, P1 ;  /* 0x000001800300780c */ /* 0x040fe40000f84270 */
[C---:B------:R-:W-:Y:S01]  /*f850*/  ISETP.GT.AND P0, PT, R3.reuse, 0x188, P0 ;  /* 0x000001880300780c */ /* 0x040fe20000704270 */
[-C--:B------:R-:W-:Y:S01]  /*f860*/  FMUL R188, R188, R2.reuse ;  /* 0x00000002bcbc7220 */ /* 0x080fe20000400000 */
[----:B------:R-:W-:Y:S01]  /*f870*/  ISETP.GT.AND P1, PT, R3, 0x188, P1 ;  /* 0x000001880300780c */ /* 0x000fe20000f24270 */
[-C--:B------:R-:W-:Y:S01]  /*f880*/  FMUL R191, R191, R2.reuse ;  /* 0x00000002bfbf7220 */ /* 0x080fe20000400000 */
[----:B------:R-:W-:Y:S01]  /*f890*/  F2FP.F16.F32.PACK_AB R187, RZ, R187 ;  /* 0x000000bbffbb723e */ /* 0x000fe200000000ff */
[----:B------:R-:W-:Y:S01]  /*f8a0*/  FMUL R190, R190, R2 ;  /* 0x00000002bebe7220 */ /* 0x000fe20000400000 */
[----:B------:R-:W-:-:S02]  /*f8b0*/  F2FP.F16.F32.PACK_AB R189, RZ, R189 ;  /* 0x000000bdffbd723e */ /* 0x000fc400000000ff */
[----:B------:R-:W-:Y:S01]  /*f8c0*/  F2FP.F16.F32.PACK_AB R188, RZ, R188 ;  /* 0x000000bcffbc723e */ /* 0x000fe200000000ff */
[----:B------:R1:W-:Y:S01]  /*f8d0*/  @P2 STG.E.U16 desc[UR44][R14.64+0x22], R187 ;  /* 0x000022bb0e002986 */ /* 0x0003e2000c10152c */
[----:B------:R-:W-:Y:S02]  /*f8e0*/  F2FP.F16.F32.PACK_AB R191, RZ, R191 ;  /* 0x000000bfffbf723e */ /* 0x000fe400000000ff */
[----:B------:R-:W-:Y:S01]  /*f8f0*/  F2FP.F16.F32.PACK_AB R190, RZ, R190 ;  /* 0x000000beffbe723e */ /* 0x000fe200000000ff */
[----:B------:R1:W-:Y:S01]  /*f900*/  @P3 STG.E.U16 desc[UR44][R20.64+0x32], R189 ;  /* 0x000032bd14003986 */ /* 0x0003e2000c10152c */
[C---:B------:R-:W-:Y:S02]  /*f910*/  ISETP.GT.AND P3, PT, R0.reuse, 0x20, PT ;  /* 0x000000200000780c */ /* 0x040fe40003f64270 */
[----:B------:R-:W-:Y:S01]  /*f920*/  ISETP.GT.AND P2, PT, R0, 0x21, PT ;  /* 0x000000210000780c */ /* 0x000fe20003f44270 */
[----:B------:R1:W-:Y:S03]  /*f930*/  @P4 STG.E.U16 desc[UR44][R20.64+0x30], R188 ;  /* 0x000030bc14004986 */ /* 0x0003e6000c10152c */
[C---:B------:R-:W-:Y:S01]  /*f940*/  ISETP.GT.AND P4, PT, R3.reuse, RZ, P2 ;  /* 0x000000ff0300720c */ /* 0x040fe20001784270 */
[----:B------:R1:W-:Y:S01]  /*f950*/  @P0 STG.E.U16 desc[UR44][R22.64+0x32], R191 ;  /* 0x000032bf16000986 */ /* 0x0003e2000c10152c */
[----:B------:R-:W-:-:S03]  /*f960*/  ISETP.GT.AND P0, PT, R3, RZ, P3 ;  /* 0x000000ff0300720c */ /* 0x000fc60001f04270 */
[----:B------:R1:W-:Y:S01]  /*f970*/  @P1 STG.E.U16 desc[UR44][R22.64+0x30], R190 ;  /* 0x000030be16001986 */ /* 0x0003e2000c10152c */
[----:B------:R-:W-:Y:S01]  /*f980*/  ISETP.GT.AND P1, PT, R3, 0x8, P2 ;  /* 0x000000080300780c */ /* 0x000fe20001724270 */
[-C--:B------:R-:W-:Y:S01]  /*f990*/  FMUL R176, R176, R2.reuse ;  /* 0x00000002b0b07220 */ /* 0x080fe20000400000 */
[-C--:B------:R-:W-:Y:S01]  /*f9a0*/  FMUL R177, R177, R2.reuse ;  /* 0x00000002b1b17220 */ /* 0x080fe20000400000 */
[-C--:B------:R-:W-:Y:S01]  /*f9b0*/  FMUL R179, R179, R2.reuse ;  /* 0x00000002b3b37220 */ /* 0x080fe20000400000 */
[----:B------:R-:W-:Y:S01]  /*f9c0*/  ISETP.GT.AND P5, PT, R3, 0x8, P3 ;  /* 0x000000080300780c */ /* 0x000fe20001fa4270 */
[----:B------:R-:W-:Y:S01]  /*f9d0*/  FMUL R178, R178, R2 ;  /* 0x00000002b2b27220 */ /* 0x000fe20000400000 */
[----:B------:R-:W-:Y:S02]  /*f9e0*/  F2FP.F16.F32.PACK_AB R176, RZ, R176 ;  /* 0x000000b0ffb0723e */ /* 0x000fe400000000ff */
[----:B------:R-:W-:Y:S02]  /*f9f0*/  F2FP.F16.F32.PACK_AB R177, RZ, R177 ;  /* 0x000000b1ffb1723e */ /* 0x000fe400000000ff */
[----:B------:R-:W-:Y:S01]  /*fa00*/  F2FP.F16.F32.PACK_AB R179, RZ, R179 ;  /* 0x000000b3ffb3723e */ /* 0x000fe200000000ff */
[----:B------:R1:W-:Y:S01]  /*fa10*/  @P0 STG.E.U16 desc[UR44][R4.64+0x40], R176 ;  /* 0x000040b004000986 */ /* 0x0003e2000c10152c */
[----:B------:R-:W-:-:S03]  /*fa20*/  F2FP.F16.F32.PACK_AB R178, RZ, R178 ;  /* 0x000000b2ffb2723e */ /* 0x000fc600000000ff */
[----:B------:R1:W-:Y:S01]  /*fa30*/  @P4 STG.E.U16 desc[UR44][R4.64+0x42], R177 ;  /* 0x000042b104004986 */ /* 0x0003e2000c10152c */
[----:B------:R-:W-:-:S03]  /*fa40*/  ISETP.GT.AND P0, PT, R0, 0x28, PT ;  /* 0x000000280000780c */ /* 0x000fc60003f04270 */
[----:B------:R1:W-:Y:S01]  /*fa50*/  @P1 STG.E.U16 desc[UR44][R6.64+0x42], R179 ;  /* 0x000042b306001986 */ /* 0x0003e2000c10152c */
[----:B------:R-:W-:-:S03]  /*fa60*/  ISETP.GT.AND P1, PT, R0, 0x29, PT ;  /* 0x000000290000780c */ /* 0x000fc60003f24270 */
[----:B------:R1:W-:Y:S01]  /*fa70*/  @P5 STG.E.U16 desc[UR44][R6.64+0x40], R178 ;  /* 0x000040b206005986 */ /* 0x0003e2000c10152c */
[C---:B------:R-:W-:Y:S02]  /*fa80*/  ISETP.GT.AND P5, PT, R3.reuse, RZ, P0 ;  /* 0x000000ff0300720c */ /* 0x040fe400007a4270 */
[----:B------:R-:W-:Y:S01]  /*fa90*/  ISETP.GT.AND P4, PT, R3, RZ, P1 ;  /* 0x000000ff0300720c */ /* 0x000fe20000f84270 */
[-C--:B------:R-:W-:Y:S01]  /*faa0*/  FMUL R180, R180, R2.reuse ;  /* 0x00000002b4b47220 */ /* 0x080fe20000400000 */
[----:B------:R-:W-:-:S04]  /*fab0*/  FMUL R181, R181, R2 ;  /* 0x00000002b5b57220 */ /* 0x000fc80000400000 */
[----:B------:R-:W-:Y:S02]  /*fac0*/  F2FP.F16.F32.PACK_AB R180, RZ, R180 ;  /* 0x000000b4ffb4723e */ /* 0x000fe400000000ff */
[----:B------:R-:W-:-:S03]  /*fad0*/  F2FP.F16.F32.PACK_AB R181, RZ, R181 ;  /* 0x000000b5ffb5723e */ /* 0x000fc600000000ff */
[----:B------:R1:W-:Y:S01]  /*fae0*/  @P5 STG.E.U16 desc[UR44][R4.64+0x50], R180 ;  /* 0x000050b404005986 */ /* 0x0003e2000c10152c */
[----:B------:R-:W-:-:S03]  /*faf0*/  ISETP.GT.AND P5, PT, R3, 0x8, P0 ;  /* 0x000000080300780c */ /* 0x000fc600007a4270 */
[----:B------:R1:W-:Y:S01]  /*fb00*/  @P4 STG.E.U16 desc[UR44][R4.64+0x52], R181 ;  /* 0x000052b504004986 */ /* 0x0003e2000c10152c */
[----:B------:R-:W-:Y:S01]  /*fb10*/  ISETP.GT.AND P4, PT, R3, 0x8, P1 ;  /* 0x000000080300780c */ /* 0x000fe20000f84270 */
        /* <DEDUP_REMOVED lines=11> */
[----:B------:R-:W-:Y:S01]  /*fbd0*/  F2FP.F16.F32.PACK_AB R169, RZ, R169 ;  /* 0x000000a9ffa9723e */ /* 0x000fe200000000ff */
[----:B------:R-:W-:-:S04]  /*fbe0*/  FMUL R170, R170, R2 ;  /* 0x00000002aaaa7220 */ /* 0x000fc80000400000 */
[----:B------:R1:W-:Y:S01]  /*fbf0*/  @P4 STG.E.U16 desc[UR44][R10.64+0x40], R168 ;  /* 0x000040a80a004986 */ /* 0x0003e2000c10152c */
[----:B------:R-:W-:-:S03]  /*fc00*/  ISETP.GT.AND P4, PT, R3, 0x88, P3 ;  /* 0x000000880300780c */ /* 0x000fc60001f84270 */
[----:B------:R1:W-:Y:S01]  /*fc10*/  @P5 STG.E.U16 desc[UR44][R10.64+0x42], R169 ;  /* 0x000042a90a005986 */ /* 0x0003e2000c10152c */
[----:B------:R-:W-:Y:S01]  /*fc20*/  ISETP.GT.AND P5, PT, R3, 0x88, P2 ;  /* 0x000000880300780c */ /* 0x000fe200017a4270 */
[----:B------:R-:W-:Y:S01]  /*fc30*/  FMUL R171, R171, R2 ;  /* 0x00000002abab7220 */ /* 0x000fe20000400000 */
[----:B------:R-:W-:-:S04]  /*fc40*/  F2FP.F16.F32.PACK_AB R170, RZ, R170 ;  /* 0x000000aaffaa723e */ /* 0x000fc800000000ff */
        /* <DEDUP_REMOVED lines=52> */
[C---:B------:R-:W-:Y:S02]  /*ff90*/  ISETP.GT.AND P4, PT, R3.reuse, 0x180, P2 ;  /* 0x000001800300780c */ /* 0x040fe40001784270 */
[----:B------:R-:W-:Y:S01]  /*ffa0*/  ISETP.GT.AND P3, PT, R3, 0x188, P3 ;  /* 0x000001880300780c */ /* 0x000fe20001f64270 */
[-C--:B------:R-:W-:Y:S01]  /*ffb0*/  FMUL R152, R152, R2.reuse ;  /* 0x0000000298987220 */ /* 0x080fe20000400000 */
[-C--:B------:R-:W-:Y:S01]  /*ffc0*/  FMUL R153, R153, R2.reuse ;  /* 0x0000000299997220 */ /* 0x080fe20000400000 */
[----:B------:R-:W-:-:S03]  /*ffd0*/  FMUL R154, R154, R2 ;  /* 0x000000029a9a7220 */ /* 0x000fc60000400000 */
[----:B------:R-:W-:Y:S02]  /*ffe0*/  F2FP.F16.F32.PACK_AB R152, RZ, R152 ;  /* 0x00000098ff98723e */ /* 0x000fe400000000ff */
[----:B------:R-:W-:Y:S02]  /*fff0*/  F2FP.F16.F32.PACK_AB R153, RZ, R153 ;  /* 0x00000099ff99723e */ /* 0x000fe400000000ff */
[----:B------:R-:W-:Y:S01]  /*10000*/  F2FP.F16.F32.PACK_AB R154, RZ, R154 ;  /* 0x0000009aff9a723e */ /* 0x000fe200000000ff */
[----:B------:R1:W-:Y:S01]  /*10010*/  @P5 STG.E.U16 desc[UR44][R20.64+0x40], R152 ;  /* 0x0000409814005986 */ /* 0x0003e2000c10152c */
[----:B------:R-:W-:-:S03]  /*10020*/  ISETP.GT.AND P2, PT, R3, 0x188, P2 ;  /* 0x000001880300780c */ /* 0x000fc60001744270 */
        /* <DEDUP_REMOVED lines=402> */
[C---:B------:R-:W-:Y:S02]  /*11950*/  ISETP.GT.AND P0, PT, R3.reuse, 0x188, P0 ;  /* 0x000001880300780c */ /* 0x040fe40000704270 */
[----:B------:R-:W-:Y:S01]  /*11960*/  ISETP.GT.AND P1, PT, R3, 0x188, P1 ;  /* 0x000001880300780c */ /* 0x000fe20000f24270 */
[-C--:B------:R-:W-:Y:S01]  /*11970*/  FMUL R60, R60, R2.reuse ;  /* 0x000000023c3c7220 */ /* 0x080fe20000400000 */
[-C--:B------:R-:W-:Y:S01]  /*11980*/  FMUL R62, R62, R2.reuse ;  /* 0x000000023e3e7220 */ /* 0x080fe20000400000 */
[----:B------:R-:W-:Y:S01]  /*11990*/  FMUL R63, R63, R2 ;  /* 0x000000023f3f7220 */ /* 0x000fe20000400000 */
[----:B------:R-:W-:-:S02]  /*119a0*/  F2FP.F16.F32.PACK_AB R59, RZ, R59 ;  /* 0x0000003bff3b723e */ /* 0x000fc400000000ff */
[----:B------:R-:W-:Y:S02]  /*119b0*/  F2FP.F16.F32.PACK_AB R61, RZ, R61 ;  /* 0x0000003dff3d723e */ /* 0x000fe400000000ff */
[----:B------:R-:W-:Y:S01]  /*119c0*/  F2FP.F16.F32.PACK_AB R60, RZ, R60 ;  /* 0x0000003cff3c723e */ /* 0x000fe200000000ff */
[----:B------:R1:W-:Y:S01]  /*119d0*/  @P2 STG.E.U16 desc[UR44][R22.64+0xa2], R59 ;  /* 0x0000a23b16002986 */ /* 0x0003e2000c10152c */
[----:B------:R-:W-:Y:S02]  /*119e0*/  F2FP.F16.F32.PACK_AB R62, RZ, R62 ;  /* 0x0000003eff3e723e */ /* 0x000fe400000000ff */
[----:B------:R-:W-:Y:S01]  /*119f0*/  F2FP.F16.F32.PACK_AB R63, RZ, R63 ;  /* 0x0000003fff3f723e */ /* 0x000fe200000000ff */
[----:B------:R1:W-:Y:S01]  /*11a00*/  @P3 STG.E.U16 desc[UR44][R20.64+0xb2], R61 ;  /* 0x0000b23d14003986 */ /* 0x0003e2000c10152c */
[C---:B------:R-:W-:Y:S02]  /*11a10*/  ISETP.GT.AND P2, PT, R0.reuse, 0x60, PT ;  /* 0x000000600000780c */ /* 0x040fe40003f44270 */
[----:B------:R-:W-:Y:S01]  /*11a20*/  ISETP.GT.AND P3, PT, R0, 0x61, PT ;  /* 0x000000610000780c */ /* 0x000fe20003f64270 */
[----:B------:R1:W-:Y:S04]  /*11a30*/  @P4 STG.E.U16 desc[UR44][R20.64+0xb0], R60 ;  /* 0x0000b03c14004986 */ /* 0x0003e8000c10152c */
[----:B------:R1:W-:Y:S01]  /*11a40*/  @P0 STG.E.U16 desc[UR44][R22.64+0xb0], R62 ;  /* 0x0000b03e16000986 */ /* 0x0003e2000c10152c */
[----:B------:R-:W-:-:S03]  /*11a50*/  ISETP.GT.AND P0, PT, R3, RZ, P2 ;  /* 0x000000ff0300720c */ /* 0x000fc60001704270 */
[----:B------:R1:W-:Y:S01]  /*11a60*/  @P1 STG.E.U16 desc[UR44][R22.64+0xb2], R63 ;  /* 0x0000b23f16001986 */ /* 0x0003e2000c10152c */
[----:B------:R-:W-:Y:S01]  /*11a70*/  ISETP.GT.AND P1, PT, R3, RZ, P3 ;  /* 0x000000ff0300720c */ /* 0x000fe20001f24270 */
[-C--:B------:R-:W-:Y:S01]  /*11a80*/  FMUL R48, R48, R2.reuse ;  /* 0x0000000230307220 */ /* 0x080fe20000400000 */
[-C--:B------:R-:W-:Y:S01]  /*11a90*/  FMUL R49, R49, R2.reuse ;  /* 0x0000000231317220 */ /* 0x080fe20000400000 */
[C---:B------:R-:W-:Y:S02]  /*11aa0*/  ISETP.GT.AND P4, PT, R3.reuse, 0x8, P2 ;  /* 0x000000080300780c */ /* 0x040fe40001784270 */
[----:B------:R-:W-:Y:S01]  /*11ab0*/  ISETP.GT.AND P5, PT, R3, 0x8, P3 ;  /* 0x000000080300780c */ /* 0x000fe20001fa4270 */
[-C--:B------:R-:W-:Y:S01]  /*11ac0*/  FMUL R50, R50, R2.reuse ;  /* 0x0000000232327220 */ /* 0x080fe20000400000 */
[----:B------:R-:W-:Y:S01]  /*11ad0*/  FMUL R51, R51, R2 ;  /* 0x0000000233337220 */ /* 0x000fe20000400000 */
[----:B------:R-:W-:Y:S02]  /*11ae0*/  F2FP.F16.F32.PACK_AB R48, RZ, R48 ;  /* 0x00000030ff30723e */ /* 0x000fe400000000ff */
[----:B------:R-:W-:-:S02]  /*11af0*/  F2FP.F16.F32.PACK_AB R49, RZ, R49 ;  /* 0x00000031ff31723e */ /* 0x000fc400000000ff */
[----:B------:R-:W-:Y:S01]  /*11b00*/  F2FP.F16.F32.PACK_AB R50, RZ, R50 ;  /* 0x00000032ff32723e */ /* 0x000fe200000000ff */
[----:B------:R1:W-:Y:S01]  /*11b10*/  @P0 STG.E.U16 desc[UR44][R4.64+0xc0], R48 ;  /* 0x0000c03004000986 */ /* 0x0003e2000c10152c */
[----:B------:R-:W-:Y:S02]  /*11b20*/  F2FP.F16.F32.PACK_AB R51, RZ, R51 ;  /* 0x00000033ff33723e */ /* 0x000fe400000000ff */
[C---:B------:R-:W-:Y:S01]  /*11b30*/  ISETP.GT.AND P0, PT, R0.reuse, 0x69, PT ;  /* 0x000000690000780c */ /* 0x040fe20003f04270 */
[----:B------:R1:W-:Y:S01]  /*11b40*/  @P1 STG.E.U16 desc[UR44][R4.64+0xc2], R49 ;  /* 0x0000c23104001986 */ /* 0x0003e2000c10152c */
[----:B------:R-:W-:-:S03]  /*11b50*/  ISETP.GT.AND P1, PT, R0, 0x68, PT ;  /* 0x000000680000780c */ /* 0x000fc60003f24270 */
[----:B------:R1:W-:Y:S01]  /*11b60*/  @P4 STG.E.U16 desc[UR44][R6.64+0xc0], R50 ;  /* 0x0000c03206004986 */ /* 0x0003e2000c10152c */
[----:B------:R-:W-:-:S03]  /*11b70*/  ISETP.GT.AND P4, PT, R3, RZ, P0 ;  /* 0x000000ff0300720c */ /* 0x000fc60000784270 */
[----:B------:R1:W-:Y:S01]  /*11b80*/  @P5 STG.E.U16 desc[UR44][R6.64+0xc2], R51 ;  /* 0x0000c23306005986 */ /* 0x0003e2000c10152c */
[----:B------:R-:W-:Y:S01]  /*11b90*/  ISETP.GT.AND P5, PT, R3, RZ, P1 ;  /* 0x000000ff0300720c */ /* 0x000fe20000fa4270 */
        /* <DEDUP_REMOVED lines=83> */
[----:B------:R-:W-:Y:S02]  /*120d0*/  F2FP.F16.F32.PACK_AB R25, RZ, R25 ;  /* 0x00000019ff19723e */ /* 0x000fe400000000ff */
[C---:B------:R-:W-:Y:S02]  /*120e0*/  ISETP.GT.AND P2, PT, R3.reuse, 0x188, P2 ;  /* 0x000001880300780c */ /* 0x040fe40001744270 */
[C---:B------:R-:W-:Y:S01]  /*120f0*/  ISETP.GT.AND P3, PT, R3.reuse, 0x188, P3 ;  /* 0x000001880300780c */ /* 0x040fe20001f64270 */
[----:B------:R1:W-:Y:S01]  /*12100*/  @P4 STG.E.U16 desc[UR44][R20.64+0xc0], R24 ;  /* 0x0000c01814004986 */ /* 0x0003e2000c10152c */
[----:B------:R-:W-:-:S03]  /*12110*/  ISETP.GT.AND P4, PT, R3, 0x180, P0 ;  /* 0x000001800300780c */ /* 0x000fc60000784270 */
[----:B------:R1:W-:Y:S01]  /*12120*/  @P5 STG.E.U16 desc[UR44][R20.64+0xc2], R25 ;  /* 0x0000c21914005986 */ /* 0x0003e2000c10152c */
[C---:B------:R-:W-:Y:S01]  /*12130*/  ISETP.GT.AND P5, PT, R3.reuse, 0x180, P1 ;  /* 0x000001800300780c */ /* 0x040fe20000fa4270 */
[-C--:B------:R-:W-:Y:S01]  /*12140*/  FMUL R26, R26, R2.reuse ;  /* 0x000000021a1a7220 */ /* 0x080fe20000400000 */
[----:B------:R-:W-:Y:S01]  /*12150*/  ISETP.GT.AND P1, PT, R3, 0x188, P1 ;  /* 0x000001880300780c */ /* 0x000fe20000f24270 */
[-C--:B------:R-:W-:Y:S01]  /*12160*/  FMUL R27, R27, R2.reuse ;  /* 0x000000021b1b7220 */ /* 0x080fe20000400000 */
[----:B------:R-:W-:Y:S01]  /*12170*/  ISETP.GT.AND P0, PT, R3, 0x188, P0 ;  /* 0x000001880300780c */ /* 0x000fe20000704270 */
[-C--:B------:R-:W-:Y:S01]  /*12180*/  FMUL R28, R28, R2.reuse ;  /* 0x000000021c1c7220 */ /* 0x080fe20000400000 */
[-C--:B------:R-:W-:Y:S01]  /*12190*/  FMUL R29, R29, R2.reuse ;  /* 0x000000021d1d7220 */ /* 0x080fe20000400000 */
[-C--:B------:R-:W-:Y:S01]  /*121a0*/  FMUL R30, R30, R2.reuse ;  /* 0x000000021e1e7220 */ /* 0x080fe20000400000 */
[----:B------:R-:W-:Y:S01]  /*121b0*/  FMUL R31, R31, R2 ;  /* 0x000000021f1f7220 */ /* 0x000fe20000400000 */
[----:B------:R-:W-:-:S02]  /*121c0*/  F2FP.F16.F32.PACK_AB R26, RZ, R26 ;  /* 0x0000001aff1a723e */ /* 0x000fc400000000ff */
[----:B------:R-:W-:Y:S02]  /*121d0*/  F2FP.F16.F32.PACK_AB R27, RZ, R27 ;  /* 0x0000001bff1b723e */ /* 0x000fe400000000ff */
[----:B------:R-:W-:Y:S02]  /*121e0*/  F2FP.F16.F32.PACK_AB R28, RZ, R28 ;  /* 0x0000001cff1c723e */ /* 0x000fe400000000ff */
[----:B------:R-:W-:Y:S02]  /*121f0*/  F2FP.F16.F32.PACK_AB R29, RZ, R29 ;  /* 0x0000001dff1d723e */ /* 0x000fe400000000ff */
[----:B------:R-:W-:Y:S02]  /*12200*/  F2FP.F16.F32.PACK_AB R30, RZ, R30 ;  /* 0x0000001eff1e723e */ /* 0x000fe400000000ff */
[----:B------:R-:W-:Y:S01]  /*12210*/  F2FP.F16.F32.PACK_AB R31, RZ, R31 ;  /* 0x0000001fff1f723e */ /* 0x000fe200000000ff */
[----:B------:R1:W-:Y:S04]  /*12220*/  @P2 STG.E.U16 desc[UR44][R22.64+0xc0], R26 ;  /* 0x0000c01a16002986 */ /* 0x0003e8000c10152c */
[----:B------:R1:W-:Y:S04]  /*12230*/  @P3 STG.E.U16 desc[UR44][R22.64+0xc2], R27 ;  /* 0x0000c21b16003986 */ /* 0x0003e8000c10152c */
[----:B------:R1:W-:Y:S04]  /*12240*/  @P5 STG.E.U16 desc[UR44][R20.64+0xd0], R28 ;  /* 0x0000d01c14005986 */ /* 0x0003e8000c10152c */
[----:B------:R1:W-:Y:S04]  /*12250*/  @P4 STG.E.U16 desc[UR44][R20.64+0xd2], R29 ;  /* 0x0000d21d14004986 */ /* 0x0003e8000c10152c */
[----:B------:R1:W-:Y:S04]  /*12260*/  @P1 STG.E.U16 desc[UR44][R22.64+0xd0], R30 ;  /* 0x0000d01e16001986 */ /* 0x0003e8000c10152c */
[----:B------:R1:W-:Y:S02]  /*12270*/  @P0 STG.E.U16 desc[UR44][R22.64+0xd2], R31 ;  /* 0x0000d21f16000986 */ /* 0x0003e4000c10152c */
.L_x_467:
[----:B------:R-:W-:Y:S05]  /*12280*/  BSYNC B0 ;  /* 0x0000000000007941 */ /* 0x000fea0003800000 */
.L_x_33:
[----:B01----:R-:W2:Y:S04]  /*12290*/  LDL.LU R5, [R1+0x6c] ;  /* 0x00006c0001057983 */ /* 0x003ea80000300800 */
[----:B------:R-:W2:Y:S01]  /*122a0*/  LDL.LU R4, [R1+0x80] ;  /* 0x0000800001047983 */ /* 0x000ea20000300800 */
[----:B------:R-:W-:Y:S01]  /*122b0*/  ULDC UR4, c[0x0][0xc] ;  /* 0x0000030000047ab9 */ /* 0x000fe20000000800 */
[----:B------:R-:W-:Y:S01]  /*122c0*/  ULDC UR5, c[0x0][0x10] ;  /* 0x0000040000057ab9 */ /* 0x000fe20000000800 */
[----:B------:R-:W2:Y:S01]  /*122d0*/  LDC R3, c[0x0][0x14] ;  /* 0x00000500ff037b82 */ /* 0x000ea20000000800 */
[----:B------:R-:W-:Y:S01]  /*122e0*/  UIMAD.WIDE.U32 UR4, UR4, UR5, URZ ;  /* 0x00000005040472a5 */ /* 0x000fe2000f8e003f */
[----:B------:R-:W-:Y:S01]  /*122f0*/  PRMT R0, RZ, 0x7610, R0 ;  /* 0x00007610ff007816 */ /* 0x000fe20000000000 */
[----:B------:R-:W-:Y:S01]  /*12300*/  UMOV UR39, 0xffffffff ;  /* 0xffffffff00277882 */ /* 0x000fe20000000000 */
[----:B------:R-:W-:-:S03]  /*12310*/  UMOV UR40, 0xffffffff ;  /* 0xffffffff00287882 */ /* 0x000fc60000000000 */
[----:B--2---:R-:W-:-:S04]  /*12320*/  IMAD.WIDE.U32 R4, R3, UR4, R4 ;  /* 0x0000000403047c25 */ /* 0x004fc8000f8e0004 */
[----:B------:R-:W-:Y:S01]  /*12330*/  IMAD R3, R3, UR5, RZ ;  /* 0x0000000503037c24 */ /* 0x000fe2000f8e02ff */
[----:B------:R-:W-:Y:S01]  /*12340*/  ULDC.64 UR4, c[0x0][0x650] ;  /* 0x0001940000047ab9 */ /* 0x000fe20000000a00 */
[----:B----4-:R-:W-:Y:S01]  /*12350*/  IMAD.MOV.U32 R23, RZ, RZ, R4 ;  /* 0x000000ffff177224 */ /* 0x010fe200078e0004 */
[----:B------:R-:W-:Y:S01]  /*12360*/  ISETP.GE.U32.AND P0, PT, R4, UR4, PT ;  /* 0x0000000404007c0c */ /* 0x000fe2000bf06070 */
[----:B------:R-:W-:-:S05]  /*12370*/  IMAD.IADD R26, R5, 0x1, R3 ;  /* 0x00000001051a7824 */ /* 0x000fca00078e0203 */
[----:B------:R0:W-:Y:S01]  /*12380*/  STL [R1+0x6c], R26 ;  /* 0x00006c1a01007387 */ /* 0x0001e20000100800 */
[----:B------:R-:W-:-:S03]  /*12390*/  ISETP.GE.U32.AND.EX P0, PT, R26, UR5, PT, P0 ;  /* 0x000000051a007c0c */ /* 0x000fc6000bf06100 */
[----:B------:R0:W-:Y:S10]  /*123a0*/  STL [R1+0x80], R23 ;  /* 0x0000801701007387 */ /* 0x0001f40000100800 */
[----:B0-----:R-:W-:Y:S05]  /*123b0*/  @P0 BRA `(.L_x_468) ;  /* 0x0000000400780947 */ /* 0x001fea0003800000 */
[----:B------:R-:W0:Y:S01]  /*123c0*/  S2R R18, SR_CTAID.X ;  /* 0x0000000000127919 */ /* 0x000e220000002500 */
[----:B------:R-:W1:Y:S01]  /*123d0*/  LDC.64 R10, c[0x0][0x628] ;  /* 0x00018a00ff0a7b82 */ /* 0x000e620000000a00 */
[----:B------:R-:W-:Y:S01]  /*123e0*/  ULDC UR4, c[0x0][0x150] ;  /* 0x0000540000047ab9 */ /* 0x000fe20000000800 */
[----:B------:R-:W-:Y:S01]  /*123f0*/  IMAD.MOV.U32 R8, RZ, RZ, R23 ;  /* 0x000000ffff087224 */ /* 0x000fe200078e0017 */
[----:B------:R-:W2:Y:S01]  /*12400*/  S2R R20, SR_CTAID.Y ;  /* 0x0000000000147919 */ /* 0x000ea20000002600 */
[----:B------:R-:W-:-:S04]  /*12410*/  IMAD.MOV.U32 R9, RZ, RZ, R26 ;  /* 0x000000ffff097224 */ /* 0x000fc800078e001a */
[----:B------:R-:W4:Y:S08]  /*12420*/  LDC R21, c[0x0][0x144] ;  /* 0x00005100ff157b82 */ /* 0x000f300000000800 */
[----:B------:R-:W2:Y:S08]  /*12430*/  LDC R12, c[0x0][0x630] ;  /* 0x00018c00ff0c7b82 */ /* 0x000eb00000000800 */
[----:B------:R-:W2:Y:S01]  /*12440*/  LDC.64 R14, c[0x0][0x620] ;  /* 0x00018800ff0e7b82 */ /* 0x000ea20000000a00 */
[----:B-1----:R-:W-:-:S04]  /*12450*/  ISETP.NE.U32.AND P0, PT, R10, RZ, PT ;  /* 0x000000ff0a00720c */ /* 0x002fc80003f05070 */
[----:B------:R-:W-:Y:S02]  /*12460*/  ISETP.NE.AND.EX P0, PT, R11, RZ, PT, P0 ;  /* 0x000000ff0b00720c */ /* 0x000fe40003f05300 */
[----:B0-----:R-:W-:-:S05]  /*12470*/  I2FP.F32.U32 R0, R18 ;  /* 0x0000001200007245 */ /* 0x001fca0000201000 */
[----:B------:R-:W-:-:S04]  /*12480*/  FMUL R0, R0, UR4 ;  /* 0x0000000400007c20 */ /* 0x000fc80008400000 */
[----:B------:R0:W1:Y:S02]  /*12490*/  F2I.U32.TRUNC.NTZ R19, R0 ;  /* 0x0000000000137305 */ /* 0x000064000020f000 */
[----:B----4-:R-:W-:Y:S05]  /*124a0*/  @!P0 BRA `(.L_x_469) ;  /* 0x0000000000288947 */ /* 0x010fea0003800000 */
[----:B0-----:R-:W0:Y:S02]  /*124b0*/  LDC R0, c[0x0][0x634] ;  /* 0x00018d00ff007b82 */ /* 0x001e240000000800 */
[----:B0-----:R-:W-:-:S05]  /*124c0*/  IADD3 R3, P0, R23, R0, RZ ;  /* 0x0000000017037210 */ /* 0x001fca0007f1e0ff */
        /* <DEDUP_REMOVED lines=8> */
.L_x_469:
[-CC-:B--2---:R-:W-:Y:S01]  /*12550*/  SHF.R.U64 R28, R8, R12.reuse, R9.reuse ;  /* 0x0000000c081c7219 */ /* 0x184fe20000001209 */
[----:B------:R-:W2:Y:S01]  /*12560*/  LDC.64 R24, c[0x0][0x640] ;  /* 0x00019000ff187b82 */ /* 0x000ea20000000a00 */
[----:B0-----:R-:W-:Y:S01]  /*12570*/  SHF.R.U32.HI R0, RZ, R12, R9 ;  /* 0x0000000cff007219 */ /* 0x001fe20000011609 */
[----:B------:R-:W-:Y:S01]  /*12580*/  IMAD.MOV.U32 R4, RZ, RZ, R23 ;  /* 0x000000ffff047224 */ /* 0x000fe200078e0017 */
[----:B------:R-:W-:Y:S01]  /*12590*/  IADD3 R3, P0, RZ, -R28, RZ ;  /* 0x8000001cff037210 */ /* 0x000fe20007f1e0ff */
[----:B-1----:R-:W-:Y:S01]  /*125a0*/  IMAD.MOV R19, RZ, RZ, -R19 ;  /* 0x000000ffff137224 */ /* 0x002fe200078e0a13 */
[----:B------:R-:W-:Y:S01]  /*125b0*/  ULDC UR4, c[0x0][0x154] ;  /* 0x0000550000047ab9 */ /* 0x000fe20000000800 */
[----:B------:R-:W-:Y:S02]  /*125c0*/  IMAD.MOV.U32 R7, RZ, RZ, 0x1 ;  /* 0x00000001ff077424 */ /* 0x000fe400078e00ff */
[----:B------:R-:W0:Y:S01]  /*125d0*/  LDC R6, c[0x0][0x618] ;  /* 0x00018600ff067b82 */ /* 0x000e220000000800 */
[----:B------:R-:W-:-:S02]  /*125e0*/  IMAD.X R5, RZ, RZ, ~R0, P0 ;  /* 0x000000ffff057224 */ /* 0x000fc400000e0e00 */
[----:B------:R-:W-:Y:S02]  /*125f0*/  IMAD R19, R21, R19, R18 ;  /* 0x0000001315137224 */ /* 0x000fe400078e0212 */
[-C--:B------:R-:W-:Y:S02]  /*12600*/  IMAD R0, R5, R14.reuse, RZ ;  /* 0x0000000e05007224 */ /* 0x080fe400078e02ff */
[----:B------:R-:W-:Y:S01]  /*12610*/  IMAD.MOV.U32 R5, RZ, RZ, R26 ;  /* 0x000000ffff057224 */ /* 0x000fe200078e001a */
[----:B------:R-:W1:Y:S01]  /*12620*/  LDC R8, c[0x0][0x608] ;  /* 0x00018200ff087b82 */ /* 0x000e620000000800 */
[----:B------:R-:W-:-:S04]  /*12630*/  IMAD.WIDE.U32 R4, R3, R14, R4 ;  /* 0x0000000e03047225 */ /* 0x000fc800078e0004 */
[----:B------:R-:W-:-:S03]  /*12640*/  IMAD R3, R3, R15, R0 ;  /* 0x0000000f03037224 */ /* 0x000fc600078e0200 */
[----:B------:R-:W4:Y:S01]  /*12650*/  LDC R22, c[0x0][0x658] ;  /* 0x00019600ff167b82 */ /* 0x000f220000000800 */
[----:B------:R-:W-:Y:S01]  /*12660*/  I2FP.F32.U32 R0, R20 ;  /* 0x0000001400007245 */ /* 0x000fe20000201000 */
[----:B------:R-:W-:Y:S01]  /*12670*/  IMAD.IADD R3, R5, 0x1, R3 ;  /* 0x0000000105037824 */ /* 0x000fe200078e0203 */
[----:B--2---:R-:W-:Y:S01]  /*12680*/  ISETP.NE.U32.AND P0, PT, R24, RZ, PT ;  /* 0x000000ff1800720c */ /* 0x004fe20003f05070 */
[----:B------:R-:W-:Y:S02]  /*12690*/  IMAD.MOV.U32 R5, RZ, RZ, -0x1 ;  /* 0xffffffffff057424 */ /* 0x000fe400078e00ff */
[----:B------:R-:W-:Y:S02]  /*126a0*/  FMUL R0, R0, UR4 ;  /* 0x0000000400007c20 */ /* 0x000fe40008400000 */
[----:B------:R-:W2:Y:S01]  /*126b0*/  LDC R15, c[0x0][0x148] ;  /* 0x00005200ff0f7b82 */ /* 0x000ea20000000800 */
[----:B0-----:R-:W-:Y:S01]  /*126c0*/  SHF.R.U64 R12, R4, R6, R3 ;  /* 0x00000006040c7219 */ /* 0x001fe20000001203 */
[----:B------:R0:W0:Y:S01]  /*126d0*/  F2I.U32.TRUNC.NTZ R13, R0 ;  /* 0x00000000000d7305 */ /* 0x000022000020f000 */
[----:B------:R-:W-:-:S02]  /*126e0*/  ISETP.NE.AND.EX P0, PT, R25, RZ, PT, P0 ;  /* 0x000000ff1900720c */ /* 0x000fc40003f05300 */
[----:B------:R-:W-:-:S03]  /*126f0*/  SHF.R.U32.HI R3, RZ, R6, R3 ;  /* 0x00000006ff037219 */ /* 0x000fc60000011603 */
[----:B------:R-:W0:Y:S01]  /*12700*/  LDC R18, c[0x0][0x600] ;  /* 0x00018000ff127b82 */ /* 0x000e220000000800 */
[-CC-:B-1----:R-:W-:Y:S02]  /*12710*/  SHF.R.U64 R10, R12, R8.reuse, R3.reuse ;  /* 0x000000080c0a7219 */ /* 0x182fe40000001203 */
[----:B------:R-:W-:-:S05]  /*12720*/  SHF.R.U32.HI R3, RZ, R8, R3 ;  /* 0x00000008ff037219 */ /* 0x000fca0000011603 */
[----:B------:R-:W1:Y:S01]  /*12730*/  LDC R23, c[0x0][0x648] ;  /* 0x00019200ff177b82 */ /* 0x000e620000000800 */
[-C--:B----4-:R-:W-:Y:S02]  /*12740*/  SHF.L.U32 R4, R5, R22.reuse, RZ ;  /* 0x0000001605047219 */ /* 0x090fe400000006ff */
[-CC-:B------:R-:W-:Y:S02]  /*12750*/  SHF.R.U64 R14, R10, R22.reuse, R3.reuse ;  /* 0x000000160a0e7219 */ /* 0x180fe40000001203 */
[----:B------:R-:W-:Y:S02]  /*12760*/  SHF.R.U32.HI R5, RZ, R22, R3 ;  /* 0x00000016ff057219 */ /* 0x000fe40000011603 */
[----:B------:R-:W-:Y:S01]  /*12770*/  LOP3.LUT R21, RZ, R4, RZ, 0x33, !PT ;  /* 0x00000004ff157212 */ /* 0x000fe200078e33ff */
[----:B------:R-:W4:Y:S01]  /*12780*/  LDC R26, c[0x0][0x638] ;  /* 0x00018e00ff1a7b82 */ /* 0x000f220000000800 */
[----:B------:R-:W-:Y:S01]  /*12790*/  SHF.L.U32 R22, R7, R22, RZ ;  /* 0x0000001607167219 */ /* 0x000fe200000006ff */
[----:B------:R-:W-:-:S06]  /*127a0*/  IMAD.MOV.U32 R4, RZ, RZ, R14 ;  /* 0x000000ffff047224 */ /* 0x000fcc00078e000e */
[----:B------:R-:W0:Y:S01]  /*127b0*/  LDC R27, c[0x0][0x610] ;  /* 0x00018400ff1b7b82 */ /* 0x000e220000000800 */
[----:B------:R-:W-:Y:S05]  /*127c0*/  @!P0 BRA `(.L_x_470) ;  /* 0x0000000000288947 */ /* 0x000fea0003800000 */
[----:B------:R-:W3:Y:S02]  /*127d0*/  LDC R3, c[0x0][0x64c] ;  /* 0x00019300ff037b82 */ /* 0x000ee40000000800 */
[----:B---3--:R-:W-:-:S05]  /*127e0*/  IADD3 R3, P0, R14, R3, RZ ;  /* 0x000000030e037210 */ /* 0x008fca0007f1e0ff */
        /* <DEDUP_REMOVED lines=8> */
.L_x_470:
[----:B------:R-:W3:Y:S01]  /*12870*/  LDC R3, c[0x0][0x65c] ;  /* 0x00019700ff037b82 */ /* 0x000ee20000000800 */
[----:B01----:R-:W-:Y:S01]  /*12880*/  SHF.R.U64 R0, R4, R23, R5 ;  /* 0x0000001704007219 */ /* 0x003fe20000001205 */
[----:B------:R-:W-:Y:S01]  /*12890*/  VIADD R7, R18, 0xffffffff ;  /* 0xffffffff12077836 */ /* 0x000fe20000000000 */
[----:B------:R-:W-:Y:S01]  /*128a0*/  LOP3.LUT R5, R10, R21, RZ, 0xc0, !PT ;  /* 0x000000150a057212 */ /* 0x000fe200078ec0ff */
[----:B------:R-:W-:Y:S01]  /*128b0*/  IMAD.MOV R13, RZ, RZ, -R13 ;  /* 0x000000ffff0d7224 */ /* 0x000fe200078e0a0d */
[----:B------:R-:W-:Y:S02]  /*128c0*/  R2UR UR40, R28 ;  /* 0x000000001c2872ca */ /* 0x000fe400000e0000 */
[----:B------:R-:W-:Y:S02]  /*128d0*/  LOP3.LUT R12, R12, R7, RZ, 0xc0, !PT ;  /* 0x000000070c0c7212 */ /* 0x000fe400078ec0ff */
[----:B---3--:R-:W-:Y:S01]  /*128e0*/  ISETP.NE.AND P0, PT, R3, 0x1, PT ;  /* 0x000000010300780c */ /* 0x008fe20003f05270 */
[----:B------:R-:W-:-:S02]  /*128f0*/  IMAD.MOV R3, RZ, RZ, -R0 ;  /* 0x000000ffff037224 */ /* 0x000fc400078e0a00 */
[----:B------:R-:W-:Y:S02]  /*12900*/  IMAD R0, R22, R0, R5 ;  /* 0x0000000016007224 */ /* 0x000fe400078e0205 */
[----:B----4-:R-:W-:-:S04]  /*12910*/  IMAD R3, R3, R26, R14 ;  /* 0x0000001a03037224 */ /* 0x010fc800078e020e */
[----:B------:R-:W-:-:S04]  /*12920*/  IMAD R3, R3, R18, R12 ;  /* 0x0000001203037224 */ /* 0x000fc800078e020c */
[----:B--2---:R-:W-:-:S04]  /*12930*/  @P0 IMAD R19, R15, R13, R20 ;  /* 0x0000000d0f130224 */ /* 0x004fc800078e0214 */
[----:B------:R-:W-:-:S05]  /*12940*/  IMAD R0, R0, R27, R19 ;  /* 0x0000001b00007224 */ /* 0x000fca00078e0213 */
[----:B------:R-:W-:Y:S02]  /*12950*/  SEL R4, R3, R0, !P0 ;  /* 0x0000000003047207 */ /* 0x000fe40004000000 */
[----:B------:R-:W-:Y:S02]  /*12960*/  SEL R0, R0, R3, !P0 ;  /* 0x0000000300007207 */ /* 0x000fe40004000000 */
[----:B------:R-:W-:Y:S02]  /*12970*/  R2UR UR39, R4 ;  /* 0x00000000042772ca */ /* 0x000fe400000e0000 */
[----:B------:R-:W-:Y:S01]  /*12980*/  R2UR UR43, R0 ;  /* 0x00000000002b72ca */ /* 0x000fe200000e0000 */
[----:B------:R-:W-:-:S14]  /*12990*/  IMAD.MOV.U32 R0, RZ, RZ, 0x1 ;  /* 0x00000001ff007424 */ /* 0x000fdc00078e00ff */
.L_x_468:
[----:B------:R-:W-:-:S13]  /*129a0*/  LOP3.LUT P0, RZ, R0, 0xff, RZ, 0xc0, !PT ;  /* 0x000000ff00ff7812 */ /* 0x000fda000780c0ff */
[----:B------:R-:W-:Y:S05]  /*129b0*/  @P0 BRA `(.L_x_471) ;  /* 0xfffffee800780947 */ /* 0x000fea000383ffff */
[----:B------:R-:W-:Y:S05]  /*129c0*/  EXIT ;  /* 0x000000000000794d */ /* 0x000fea0003800000 */
.L_x_8:
[----:B------:R-:W2:Y:S01]  /*129d0*/  LDL R163, [R1+0x80] ;  /* 0x0000800001a37983 */ /* 0x000ea20000100800 */
[----:B------:R-:W-:-:S03]  /*129e0*/  ULDC.64 UR4, c[0x0][0x650] ;  /* 0x0001940000047ab9 */ /* 0x000fc60000000a00 */
[----:B------:R-:W3:Y:S01]  /*129f0*/  LDL R162, [R1+0x6c] ;  /* 0x00006c0001a27983 */ /* 0x000ee20000100800 */
[----:B------:R-:W-:Y:S01]  /*12a00*/  PRMT R6, RZ, 0x7610, R6 ;  /* 0x00007610ff067816 */ /* 0x000fe20000000006 */
[----:B------:R-:W-:Y:S02]  /*12a10*/  IMAD.MOV.U32 R4, RZ, RZ, -0x1 ;  /* 0xffffffffff047424 */ /* 0x000fe400078e00ff */
[----:B------:R-:W-:Y:S02]  /*12a20*/  IMAD.MOV.U32 R5, RZ, RZ, -0x1 ;  /* 0xffffffffff057424 */ /* 0x000fe400078e00ff */
[----:B------:R-:W-:Y:S01]  /*12a30*/  IMAD.MOV.U32 R9, RZ, RZ, -0x1 ;  /* 0xffffffffff097424 */ /* 0x000fe200078e00ff */
[----:B--2---:R-:W-:-:S04]  /*12a40*/  ISETP.GE.U32.AND P0, PT, R163, UR4, PT ;  /* 0x00000004a3007c0c */ /* 0x004fc8000bf06070 */
[----:B---3--:R-:W-:-:S13]  /*12a50*/  ISETP.GE.U32.AND.EX P0, PT, R162, UR5, PT, P0 ;  /* 0x00000005a2007c0c */ /* 0x008fda000bf06100 */
        /* <DEDUP_REMOVED lines=19> */
.L_x_473:
[----:B------:R-:W1:Y:S01]  /*12b90*/  LDC.64 R20, c[0x0][0x640] ;  /* 0x00019000ff147b82 */ /* 0x000e620000000a00 */
[-CC-:B------:R-:W-:Y:S02]  /*12ba0*/  SHF.R.U64 R14, R8, R10.reuse, R9.reuse ;  /* 0x0000000a080e7219 */ /* 0x180fe40000001209 */
[----:B------:R-:W-:Y:S02]  /*12bb0*/  SHF.R.U32.HI R4, RZ, R10, R9 ;  /* 0x0000000aff047219 */ /* 0x000fe40000011609 */
[----:B------:R-:W-:-:S03]  /*12bc0*/  IADD3 R7, P0, RZ, -R14, RZ ;  /* 0x8000000eff077210 */ /* 0x000fc60007f1e0ff */
[----:B------:R-:W2:Y:S02]  /*12bd0*/  LDC R8, c[0x0][0x618] ;  /* 0x00018600ff087b82 */ /* 0x000ea40000000800 */
[----:B------:R-:W-:Y:S02]  /*12be0*/  IMAD.X R5, RZ, RZ, ~R4, P0 ;  /* 0x000000ffff057224 */ /* 0x000fe400000e0e04 */
[----:B------:R-:W-:Y:S02]  /*12bf0*/  IMAD.MOV.U32 R4, RZ, RZ, R163 ;  /* 0x000000ffff047224 */ /* 0x000fe400078e00a3 */
[-C--:B------:R-:W-:Y:S02]  /*12c00*/  IMAD R6, R5, R16.reuse, RZ ;  /* 0x0000001005067224 */ /* 0x080fe400078e02ff */
[----:B------:R-:W3:Y:S01]  /*12c10*/  LDC R18, c[0x0][0x608] ;  /* 0x00018200ff127b82 */ /* 0x000ee20000000800 */
[----:B------:R-:W-:Y:S02]  /*12c20*/  IMAD.MOV.U32 R5, RZ, RZ, R162 ;  /* 0x000000ffff057224 */ /* 0x000fe400078e00a2 */
[----:B------:R-:W-:-:S05]  /*12c30*/  IMAD.WIDE.U32 R4, R7, R16, R4 ;  /* 0x0000001007047225 */ /* 0x000fca00078e0004 */
[----:B------:R-:W4:Y:S01]  /*12c40*/  LDC R19, c[0x0][0x658] ;  /* 0x00019600ff137b82 */ /* 0x000f220000000800 */
[----:B------:R-:W-:Y:S01]  /*12c50*/  IMAD R7, R7, R17, R6 ;  /* 0x0000001107077224 */ /* 0x000fe200078e0206 */
[----:B-1----:R-:W-:Y:S01]  /*12c60*/  ISETP.NE.U32.AND P0, PT, R20, RZ, PT ;  /* 0x000000ff1400720c */ /* 0x002fe20003f05070 */
[----:B------:R-:W-:Y:S02]  /*12c70*/  IMAD.MOV.U32 R6, RZ, RZ, -0x1 ;  /* 0xffffffffff067424 */ /* 0x000fe400078e00ff */
[----:B------:R-:W-:Y:S01]  /*12c80*/  IMAD.IADD R5, R5, 0x1, R7 ;  /* 0x0000000105057824 */ /* 0x000fe200078e0207 */
[----:B------:R-:W-:Y:S02]  /*12c90*/  ISETP.NE.AND.EX P0, PT, R21, RZ, PT, P0 ;  /* 0x000000ff1500720c */ /* 0x000fe40003f05300 */
[----:B------:R-:W1:Y:S02]  /*12ca0*/  LDC R17, c[0x0][0x600] ;  /* 0x00018000ff117b82 */ /* 0x000e640000000800 */
[----:B--2---:R-:W-:-:S02]  /*12cb0*/  SHF.R.U64 R10, R4, R8, R5 ;  /* 0x00000008040a7219 */ /* 0x004fc40000001205 */
[----:B------:R-:W-:-:S04]  /*12cc0*/  SHF.R.U32.HI R5, RZ, R8, R5 ;  /* 0x00000008ff057219 */ /* 0x000fc80000011605 */
[----:B------:R-:W2:Y:S01]  /*12cd0*/  LDC R22, c[0x0][0x648] ;  /* 0x00019200ff167b82 */ /* 0x000ea20000000800 */
[-CC-:B---3--:R-:W-:Y:S02]  /*12ce0*/  SHF.R.U64 R15, R10, R18.reuse, R5.reuse ;  /* 0x000000120a0f7219 */ /* 0x188fe40000001205 */
[----:B------:R-:W-:Y:S01]  /*12cf0*/  SHF.R.U32.HI R4, RZ, R18, R5 ;  /* 0x00000012ff047219 */ /* 0x000fe20000011605 */
[----:B------:R-:W-:-:S04]  /*12d00*/  IMAD.MOV.U32 R18, RZ, RZ, 0x1 ;  /* 0x00000001ff127424 */ /* 0x000fc800078e00ff */
[----:B0-----:R-:W0:Y:S01]  /*12d10*/  LDC R23, c[0x0][0x638] ;  /* 0x00018e00ff177b82 */ /* 0x001e220000000800 */
[-CC-:B----4-:R-:W-:Y:S02]  /*12d20*/  SHF.R.U64 R16, R15, R19.reuse, R4.reuse ;  /* 0x000000130f107219 */ /* 0x190fe40000001204 */
[-C--:B------:R-:W-:Y:S02]  /*12d30*/  SHF.L.U32 R6, R6, R19.reuse, RZ ;  /* 0x0000001306067219 */ /* 0x080fe400000006ff */
[----:B------:R-:W-:Y:S01]  /*12d40*/  SHF.R.U32.HI R5, RZ, R19, R4 ;  /* 0x00000013ff057219 */ /* 0x000fe20000011604 */
[----:B------:R-:W-:Y:S01]  /*12d50*/  IMAD.MOV.U32 R4, RZ, RZ, R16 ;  /* 0x000000ffff047224 */ /* 0x000fe200078e0010 */
[----:B------:R-:W-:Y:S01]  /*12d60*/  LOP3.LUT R24, RZ, R6, RZ, 0x33, !PT ;  /* 0x00000006ff187212 */ /* 0x000fe200078e33ff */
[----:B------:R-:W3:Y:S01]  /*12d70*/  LDC R25, c[0x0][0x610] ;  /* 0x00018400ff197b82 */ /* 0x000ee20000000800 */
[----:B------:R-:W-:Y:S05]  /*12d80*/  @!P0 BRA `(.L_x_474) ;  /* 0x0000000000288947 */ /* 0x000fea0003800000 */
        /* <DEDUP_REMOVED lines=10> */
.L_x_474:
[----:B------:R-:W4:Y:S01]  /*12e30*/  LDC R6, c[0x0][0x65c] ;  /* 0x00019700ff067b82 */ /* 0x000f220000000800 */
[----:B--2---:R-:W-:Y:S01]  /*12e40*/  SHF.R.U64 R4, R4, R22, R5 ;  /* 0x0000001604047219 */ /* 0x004fe20000001205 */
[----:B-1----:R-:W-:Y:S01]  /*12e50*/  VIADD R7, R17, 0xffffffff ;  /* 0xffffffff11077836 */ /* 0x002fe20000000000 */
[----:B------:R-:W-:Y:S01]  /*12e60*/  SHF.L.U32 R18, R18, R19, RZ ;  /* 0x0000001312127219 */ /* 0x000fe200000006ff */
[----:B------:R-:W-:Y:S01]  /*12e70*/  IMAD.MOV.U32 R9, RZ, RZ, R14 ;  /* 0x000000ffff097224 */ /* 0x000fe200078e000e */
[----:B------:R-:W-:Y:S01]  /*12e80*/  LOP3.LUT R3, R15, R24, RZ, 0xc0, !PT ;  /* 0x000000180f037212 */ /* 0x000fe200078ec0ff */
[----:B------:R-:W-:Y:S01]  /*12e90*/  IMAD.MOV R5, RZ, RZ, -R4 ;  /* 0x000000ffff057224 */ /* 0x000fe200078e0a04 */
[----:B------:R-:W-:-:S03]  /*12ea0*/  LOP3.LUT R7, R10, R7, RZ, 0xc0, !PT ;  /* 0x000000070a077212 */ /* 0x000fc600078ec0ff */
[----:B------:R-:W-:Y:S01]  /*12eb0*/  IMAD R3, R18, R4, R3 ;  /* 0x0000000412037224 */ /* 0x000fe200078e0203 */
[----:B----4-:R-:W-:Y:S01]  /*12ec0*/  ISETP.NE.AND P0, PT, R6, 0x1, PT ;  /* 0x000000010600780c */ /* 0x010fe20003f05270 */
[----:B------:R-:W-:-:S12]  /*12ed0*/  IMAD.MOV.U32 R6, RZ, RZ, 0x1 ;  /* 0x00000001ff067424 */ /* 0x000fd800078e00ff */
[----:B------:R-:W-:Y:S02]  /*12ee0*/  @P0 IMAD R0, R11, R12, R2 ;  /* 0x0000000c0b000224 */ /* 0x000fe400078e0202 */
[----:B0-----:R-:W-:Y:S02]  /*12ef0*/  IMAD R2, R5, R23, R16 ;  /* 0x0000001705027224 */ /* 0x001fe400078e0210 */
[----:B---3--:R-:W-:Y:S02]  /*12f00*/  IMAD R0, R3, R25, R0 ;  /* 0x0000001903007224 */ /* 0x008fe400078e0200 */
[----:B------:R-:W-:-:S05]  /*12f10*/  IMAD R3, R2, R17, R7 ;  /* 0x0000001102037224 */ /* 0x000fca00078e0207 */
[----:B------:R-:W-:Y:S02]  /*12f20*/  SEL R5, R3, R0, !P0 ;  /* 0x0000000003057207 */ /* 0x000fe40004000000 */
[----:B------:R-:W-:-:S07]  /*12f30*/  SEL R4, R0, R3, !P0 ;  /* 0x0000000300047207 */ /* 0x000fce0004000000 */
.L_x_472:
[----:B------:R-:W-:-:S08]  /*12f40*/  NOP ;  /* 0x0000000000007918 */ /* 0x000fd00000000000 */
[----:B0-----:R-:W0:-:S00]  /*12f50*/  USETMAXREG.DEALLOC.CTAPOOL 0x18 ;  /* 0x00000018000079c8 */ /* 0x001e0000080e0500 */
[----:B------:R-:W-:-:S13]  /*12f60*/  ISETP.NE.AND P0, PT, RZ, UR8, PT ;  /* 0x00000008ff007c0c */ /* 0x000fda000bf05270 */
[----:B------:R-:W-:Y:S05]  /*12f70*/  @P0 EXIT ;  /* 0x000000000000094d */ /* 0x000fea0003800000 */
[----:B0-----:R-:W-:Y:S01]  /*12f80*/  LOP3.LUT P0, RZ, R6, 0xff, RZ, 0xc0, !PT ;  /* 0x000000ff06ff7812 */ /* 0x001fe2000780c0ff */
[----:B------:R-:W-:Y:S02]  /*12f90*/  IMAD.MOV.U32 R0, RZ, RZ, 0x1 ;  /* 0x00000001ff007424 */ /* 0x000fe400078e00ff */
[----:B------:R-:W-:-:S10]  /*12fa0*/  IMAD.MOV.U32 R6, RZ, RZ, RZ ;  /* 0x000000ffff067224 */ /* 0x000fd400078e00ff */
[----:B------:R-:W-:Y:S05]  /*12fb0*/  @!P0 BRA `(.L_x_475) ;  /* 0x0000000c00648947 */ /* 0x000fea0003800000 */
[----:B------:R-:W0:Y:S01]  /*12fc0*/  S2R R10, SR_CgaCtaId ;  /* 0x00000000000a7919 */ /* 0x000e220000008800 */
[----:B------:R-:W-:Y:S01]  /*12fd0*/  ULDC UR4, c[0x0][0x28c] ;  /* 0x0000a30000047ab9 */ /* 0x000fe20000000800 */
[----:B------:R-:W-:Y:S01]  /*12fe0*/  ULDC UR5, c[0x0][0x600] ;  /* 0x0001800000057ab9 */ /* 0x000fe20000000800 */
[----:B------:R-:W-:Y:S01]  /*12ff0*/  UIADD3 UR9, UR4, 0xf, URZ ;  /* 0x0000000f04097890 */ /* 0x000fe2000fffe03f */
[----:B------:R-:W-:Y:S01]  /*13000*/  BSSY B0, `(.L_x_475) ;  /* 0x00000d4000007945 */ /* 0x000fe20003800000 */
[----:B------:R-:W-:Y:S01]  /*13010*/  ULDC UR7, c[0x0][0x658] ;  /* 0x0001960000077ab9 */ /* 0x000fe20000000800 */
[----:B------:R-:W-:Y:S01]  /*13020*/  UMOV UR10, 0x1 ;  /* 0x00000001000a7882 */ /* 0x000fe20000000000 */
[----:B------:R-:W-:Y:S01]  /*13030*/  UIADD3 UR4, UR5, -0x1, URZ ;  /* 0xffffffff05047890 */ /* 0x000fe2000fffe03f */
[----:B------:R-:W-:Y:S01]  /*13040*/  IMAD.MOV.U32 R8, RZ, RZ, 0x1 ;  /* 0x00000001ff087424 */ /* 0x000fe200078e00ff */
[----:B------:R-:W-:Y:S01]  /*13050*/  UMOV UR8, 0xffffffff ;  /* 0xffffffff00087882 */ /* 0x000fe20000000000 */
[----:B------:R-:W-:Y:S01]  /*13060*/  USHF.L.U32 UR5, UR10, UR7, URZ ;  /* 0x000000070a057299 */ /* 0x000fe2000800063f */
[----:B------:R-:W-:Y:S01]  /*13070*/  IMAD.MOV.U32 R0, RZ, RZ, 0x1 ;  /* 0x00000001ff007424 */ /* 0x000fe200078e00ff */
[----:B------:R-:W-:Y:S01]  /*13080*/  USHF.R.S32.HI UR10, URZ, 0x1f, UR9 ;  /* 0x0000001f3f0a7899 */ /* 0x000fe20008011409 */
[----:B------:R-:W-:Y:S01]  /*13090*/  IMAD.MOV.U32 R6, RZ, RZ, RZ ;  /* 0x000000ffff067224 */ /* 0x000fe200078e00ff */
[----:B------:R-:W-:Y:S01]  /*130a0*/  ULDC UR6, c[0x0][0xc] ;  /* 0x0000030000067ab9 */ /* 0x000fe20000000800 */
[----:B------:R-:W-:-:S02]  /*130b0*/  USHF.L.U32 UR11, UR8, UR7, URZ ;  /* 0x00000007080b7299 */ /* 0x000fc4000800063f */
[----:B------:R-:W-:Y:S01]  /*130c0*/  ULEA.HI UR10, UR10, UR9, URZ, 0x4 ;  /* 0x000000090a0a7291 */ /* 0x000fe2000f8f203f */
[----:B------:R-:W-:Y:S01]  /*130d0*/  ULDC UR7, c[0x0][0x10] ;  /* 0x0000040000077ab9 */ /* 0x000fe20000000800 */
[----:B------:R-:W-:Y:S01]  /*130e0*/  ULDC UR8, c[0x0][0x14] ;  /* 0x0000050000087ab9 */ /* 0x000fe20000000800 */
[----:B------:R-:W-:Y:S02]  /*130f0*/  UIMAD.WIDE.U32 UR6, UR6, UR7, URZ ;  /* 0x00000007060672a5 */ /* 0x000fe4000f8e003f */
[----:B------:R-:W-:Y:S02]  /*13100*/  USHF.R.S32.HI UR18, URZ, 0x4, UR10 ;  /* 0x000000043f127899 */ /* 0x000fe4000801140a */
[----:B------:R-:W-:Y:S02]  /*13110*/  UIMAD.WIDE.U32 UR22, UR6, UR8, URZ ;  /* 0x00000008061672a5 */ /* 0x000fe4000f8e003f */
[----:B------:R-:W-:Y:S02]  /*13120*/  UIMAD UR13, UR7, UR8, URZ ;  /* 0x00000008070d72a4 */ /* 0x000fe4000f8e023f */
[----:B------:R-:W-:-:S02]  /*13130*/  ULOP3.LUT UR21, UR38, 0x2, URZ, 0xfc, !UPT ;  /* 0x0000000226157892 */ /* 0x000fc4000f8efc3f */
[----:B------:R-:W-:Y:S01]  /*13140*/  ULOP3.LUT UR19, URZ, UR11, URZ, 0x33, !UPT ;  /* 0x0000000b3f137292 */ /* 0x000fe2000f8e333f */
[----:B0-----:R-:W-:Y:S01]  /*13150*/  LOP3.LUT R10, R10, 0x1, RZ, 0xc0, !PT ;  /* 0x000000010a0a7812 */ /* 0x001fe200078ec0ff */
[----:B------:R-:W-:Y:S02]  /*13160*/  UIADD3 UR13, UR23, UR13, URZ ;  /* 0x0000000d170d7290 */ /* 0x000fe4000fffe03f */
[----:B------:R-:W-:Y:S01]  /*13170*/  UIADD3 UR26, UR18, 0x1, URZ ;  /* 0x00000001121a7890 */ /* 0x000fe2000fffe03f */
[----:B------:R-:W-:-:S11]  /*13180*/  ULDC.64 UR24, c[0x0][0x198] ;  /* 0x0000660000187ab9 */ /* 0x000fd60000000a00 */
.L_x_486:
[----:B------:R-:W-:-:S03]  /*13190*/  UMOV UR6, 0xffffffff ;  /* 0xffffffff00067882 */ /* 0x000fc60000000000 */
[----:B------:R-:W-:Y:S05]  /*131a0*/  BRA.DIV UR6, `(.L_x_476) ;  /* 0x0000001206d47947 */ /* 0x000fea000b800000 */
[----:B------:R-:W-:-:S13]  /*131b0*/  ELECT P6, URZ, PT ;  /* 0x00000000003f782f */ /* 0x000fda00038c0000 */
.L_x_504:
[----:B------:R-:W0:Y:S01]  /*131c0*/  LDC R2, c[0x0][0x28c] ;  /* 0x0000a300ff027b82 */ /* 0x000e220000000800 */
[----:B------:R-:W-:Y:S01]  /*131d0*/  BSSY B1, `(.L_x_477) ;  /* 0x000003c000017945 */ /* 0x000fe20003800000 */
[----:B0-----:R-:W-:-:S13]  /*131e0*/  ISETP.LT.OR P6, PT, R2, 0x1, !P6 ;  /* 0x000000010200780c */ /* 0x001fda00077c1670 */
[----:B------:R-:W-:Y:S05]  /*131f0*/  @P6 BRA `(.L_x_478) ;  /* 0x0000000000e46947 */ /* 0x000fea0003800000 */
[----:B------:R-:W-:Y:S02]  /*13200*/  IMAD R5, R5, 0x2, R10 ;  /* 0x0000000205057824 */ /* 0x000fe400078e020a */
[----:B------:R-:W-:Y:S02]  /*13210*/  IMAD.SHL.U32 R2, R4, 0x200, RZ ;  /* 0x0000020004027824 */ /* 0x000fe400078e00ff */
[----:B------:R-:W-:Y:S02]  /*13220*/  IMAD R4, R5, 0x38, RZ ;  /* 0x0000003805047824 */ /* 0x000fe400078e02ff */
[----:B------:R-:W-:Y:S02]  /*13230*/  IMAD.MOV.U32 R14, RZ, RZ, RZ ;  /* 0x000000ffff0e7224 */ /* 0x000fe400078e00ff */
[----:B------:R-:W-:Y:S02]  /*13240*/  IMAD.U32 R13, RZ, RZ, UR26 ;  /* 0x0000001aff0d7e24 */ /* 0x000fe4000f8e00ff */
[----:B------:R-:W-:-:S02]  /*13250*/  IMAD.MOV.U32 R3, RZ, RZ, R0 ;  /* 0x000000ffff037224 */ /* 0x000fc400078e0000 */
[----:B------:R-:W-:-:S07]  /*13260*/  IMAD.MOV.U32 R5, RZ, RZ, R6 ;  /* 0x000000ffff057224 */ /* 0x000fce00078e0006 */
.L_x_481:
[----:B0-----:R-:W0:Y:S01]  /*13270*/  S2R R7, SR_CgaCtaId ;  /* 0x0000000000077919 */ /* 0x001e220000008800 */
[----:B------:R-:W-:Y:S02]  /*13280*/  MOV R12, 0x400 ;  /* 0x00000400000c7802 */ /* 0x000fe40000000f00 */
[----:B------:R-:W-:Y:S01]  /*13290*/  SHF.L.U32 R16, R3, 0x1f, RZ ;  /* 0x0000001f03107819 */ /* 0x000fe200000006ff */
[----:B------:R-:W1:Y:S01]  /*132a0*/  S2R R11, SR_TID.X ;  /* 0x00000000000b7919 */ /* 0x000e620000002100 */
[----:B0-----:R-:W-:Y:S02]  /*132b0*/  LEA R12, R7, R12, 0x18 ;  /* 0x0000000c070c7211 */ /* 0x001fe400078ec0ff */
[----:B-1----:R-:W-:-:S03]  /*132c0*/  LOP3.LUT P1, RZ, R11, 0x7f, RZ, 0xc0, !PT ;  /* 0x0000007f0bff7812 */ /* 0x002fc6000782c0ff */
[----:B------:R-:W-:-:S04]  /*132d0*/  IMAD R7, R5, 0x8, R12 ;  /* 0x0000000805077824 */ /* 0x000fc800078e020c */
[----:B------:R-:W0:Y:S06]  /*132e0*/  SYNCS.PHASECHK.TRANS64.TRYWAIT P0, [R7+URZ+0x58], R16 ;  /* 0x00005810070075a7 */ /* 0x000e2c000800017f */
[----:B------:R-:W1:Y:S01]  /*132f0*/  @!P1 LDC R18, c[0x0][0x500] ;  /* 0x00014000ff129b82 */ /* 0x000e620000000800 */
[----:B0-----:R-:W-:Y:S05]  /*13300*/  @!P0 BRA `(.L_x_479) ;  /* 0x00000010009c8947 */ /* 0x001fea0003800000 */
.L_x_505:
[----:B------:R-:W-:Y:S01]  /*13310*/  UPRMT UR6, UR21, 0x9910, URZ ;  /* 0x0000991015067896 */ /* 0x000fe2000800003f */
[----:B-1----:R1:W-:Y:S03]  /*13320*/  @!P1 SYNCS.ARRIVE.TRANS64 RZ, [R7+URZ], R18 ;  /* 0x0000001207ff99a7 */ /* 0x0023e6000800003f */
[----:B------:R-:W-:-:S06]  /*13330*/  UISETP.NE.AND UP0, UPT, UR6, 0x2, UPT ;  /* 0x000000020600788c */ /* 0x000fcc000bf05270 */
[----:B------:R-:W-:-:S13]  /*13340*/  PLOP3.LUT P0, PT, PT, PT, UP0, 0x80, 0x0 ;  /* 0x000000000000781c */ /* 0x000fda0003f0f008 */
[----:B-1----:R-:W-:Y:S05]  /*13350*/  @P0 BRA `(.L_x_480) ;  /* 0x0000000000040947 */ /* 0x002fea0003800000 */
[----:B------:R-:W-:Y:S01]  /*13360*/  BPT.TRAP 0x1 ;  /* 0x000000040000795c */ /* 0x000fe20000300000 */
.L_x_480:
[----:B------:R-:W-:Y:S01]  /*13370*/  IMAD R11, R5, 0x2, R10 ;  /* 0x00000002050b7824 */ /* 0x000fe200078e020a */
[----:B------:R-:W-:Y:S01]  /*13380*/  R2UR UR9, R7 ;  /* 0x00000000070972ca */ /* 0x000fe200000e0000 */
[--C-:B------:R-:W-:Y:S01]  /*13390*/  IMAD R15, R5, 0x4000, R12.reuse ;  /* 0x00004000050f7824 */ /* 0x100fe200078e020c */
[----:B------:R-:W-:Y:S01]  /*133a0*/  UIADD3 UR6, UP0, UR24, 0xf0, URZ ;  /* 0x000000f018067890 */ /* 0x000fe2000ff1e03f */
[----:B------:R-:W-:Y:S01]  /*133b0*/  IMAD R11, R11, 0x380, RZ ;  /* 0x000003800b0b7824 */ /* 0x000fe200078e02ff */
[----:B------:R-:W-:Y:S01]  /*133c0*/  R2UR UR11, R2 ;  /* 0x00000000020b72ca */ /* 0x000fe200000e0000 */
[----:B------:R-:W-:Y:S01]  /*133d0*/  VIADD R13, R13, 0xffffffff ;  /* 0xffffffff0d0d7836 */ /* 0x000fe20000000000 */
[----:B------:R-:W-:Y:S01]  /*133e0*/  R2UR UR7, R15 ;  /* 0x000000000f0772ca */ /* 0x000fe200000e0000 */
[----:B------:R-:W-:Y:S01]  /*133f0*/  IMAD R11, R11, 0x2, R12 ;  /* 0x000000020b0b7824 */ /* 0x000fe200078e020c */
[----:B------:R-:W-:Y:S01]  /*13400*/  R2UR UR10, R14 ;  /* 0x000000000e0a72ca */ /* 0x000fe200000e0000 */
[----:B------:R-:W-:Y:S01]  /*13410*/  UIADD3 UR28, UP1, UR24, 0x1f0, URZ ;  /* 0x000001f0181c7890 */ /* 0x000fe2000ff3e03f */
[----:B------:R-:W-:Y:S01]  /*13420*/  R2UR UR12, R9 ;  /* 0x00000000090c72ca */ /* 0x000fe200000e0000 */
[----:B------:R-:W-:Y:S01]  /*13430*/  VIADD R5, R5, 0x1 ;  /* 0x0000000105057836 */ /* 0x000fe20000000000 */
[----:B------:R-:W-:Y:S01]  /*13440*/  R2UR UR8, R11 ;  /* 0x000000000b0872ca */ /* 0x000fe200000e0000 */
[----:B------:R-:W-:Y:S01]  /*13450*/  UIADD3.X UR29, URZ, UR25, URZ, UP1, !UPT ;  /* 0x000000193f1d7290 */ /* 0x000fe20008ffe43f */
[----:B------:R-:W-:Y:S01]  /*13460*/  R2UR UR20, R4 ;  /* 0x00000000041472ca */ /* 0x000fe200000e0000 */
[----:B------:R-:W-:Y:S01]  /*13470*/  UMOV UR14, 0x0 ;  /* 0x00000000000e7882 */ /* 0x000fe20000000000 */
[----:B------:R-:W-:Y:S01]  /*13480*/  ISETP.GT.AND P1, PT, R13, 0x1, PT ;  /* 0x000000010d00780c */ /* 0x000fe20003f24270 */
[----:B------:R-:W-:Y:S01]  /*13490*/  UMOV UR15, 0x10000000 ;  /* 0x10000000000f7882 */ /* 0x000fe20000000000 */
[C---:B------:R-:W-:Y:S01]  /*134a0*/  ISETP.NE.AND P0, PT, R5.reuse, 0xb, PT ;  /* 0x0000000b0500780c */ /* 0x040fe20003f05270 */
[----:B------:R-:W-:Y:S01]  /*134b0*/  UIADD3 UR16, UR7, 0x180, URZ ;  /* 0x0000018007107890 */ /* 0x000fe2000fffe03f */
[----:B------:R-:W-:Y:S01]  /*134c0*/  VIADD R14, R14, 0x10 ;  /* 0x000000100e0e7836 */ /* 0x000fe20000000000 */
[----:B------:R-:W-:Y:S01]  /*134d0*/  UIADD3.X UR7, URZ, UR25, URZ, UP0, !UPT ;  /* 0x000000193f077290 */ /* 0x000fe200087fe43f */
[----:B------:R-:W-:Y:S01]  /*134e0*/  SEL R12, RZ, 0x1, P0 ;  /* 0x00000001ff0c7807 */ /* 0x000fe20000000000 */
[----:B------:R-:W-:Y:S01]  /*134f0*/  UMOV UR27, 0x30000 ;  /* 0x00030000001b7882 */ /* 0x000fe20000000000 */
[----:B------:R-:W-:Y:S01]  /*13500*/  SEL R5, R5, RZ, P0 ;  /* 0x000000ff05057207 */ /* 0x000fe20000000000 */
[----:B------:R-:W-:Y:S01]  /*13510*/  UIADD3 UR17, UR8, 0x2c180, URZ ;  /* 0x0002c18008117890 */ /* 0x000fe2000fffe03f */
[----:B------:R-:W-:-:S02]  /*13520*/  LOP3.LUT R3, R3, R12, RZ, 0x3c, !PT ;  /* 0x0000000c03037212 */ /* 0x000fc400078e3cff */
[----:B------:R-:W-:Y:S02]  /*13530*/  UMOV UR8, UR16 ;  /* 0x0000001000087c82 */ /* 0x000fe40008000000 */
[----:B------:R1:W-:Y:S02]  /*13540*/  UTMALDG.3D [UR8], [UR6], desc[UR14] ;  /* 0x00000e08060075b4 */ /* 0x0003e40008011000 */
[----:B-1----:R-:W-:Y:S01]  /*13550*/  UMOV UR8, UR17 ;  /* 0x0000001100087c82 */ /* 0x002fe20008000000 */
[----:B------:R-:W-:Y:S02]  /*13560*/  UMOV UR11, UR20 ;  /* 0x00000014000b7c82 */ /* 0x000fe40008000000 */
[----:B------:R1:W-:Y:S02]  /*13570*/  UTMALDG.3D.MULTICAST [UR8], [UR28], UR27, desc[UR14] ;  /* 0x00000e081c0073b4 */ /* 0x0003e4000801181b */
[----:B-1----:R-:W-:Y:S05]  /*13580*/  @P1 BRA `(.L_x_481) ;  /* 0xfffffffc00381947 */ /* 0x002fea000383ffff */
.L_x_478:
[----:B------:R-:W-:Y:S05]  /*13590*/  BSYNC B1 ;  /* 0x0000000000017941 */ /* 0x000fea0003800000 */
.L_x_477:
[----:B0-----:R-:W2:Y:S01]  /*135a0*/  LDL.LU R16, [R1+0x6c] ;  /* 0x00006c0001107983 */ /* 0x001ea20000300800 */
[----:B------:R-:W-:Y:S01]  /*135b0*/  LOP3.LUT P0, RZ, R8, 0xff, RZ, 0xc0, !PT ;  /* 0x000000ff08ff7812 */ /* 0x000fe2000780c0ff */
[----:B------:R-:W-:Y:S01]  /*135c0*/  VIADD R6, R6, UR18 ;  /* 0x0000001206067c36 */ /* 0x000fe20008000000 */
[----:B------:R-:W-:Y:S01]  /*135d0*/  ULDC.64 UR6, c[0x0][0x650] ;  /* 0x0001940000067ab9 */ /* 0x000fe20000000a00 */
[----:B------:R-:W3:Y:S01]  /*135e0*/  LDL.LU R15, [R1+0x80] ;  /* 0x00008000010f7983 */ /* 0x000ee20000300800 */
[----:B------:R-:W-:Y:S01]  /*135f0*/  UISETP.GE.U32.AND UP0, UPT, UR18, 0xb, UPT ;  /* 0x0000000b1200788c */ /* 0x000fe2000bf06070 */
[----:B------:R-:W-:Y:S01]  /*13600*/  BSSY B1, `(.L_x_482) ;  /* 0x0000071000017945 */ /* 0x000fe20003800000 */
[----:B------:R-:W-:Y:S01]  /*13610*/  IMAD.MOV.U32 R4, RZ, RZ, -0x1 ;  /* 0xffffffffff047424 */ /* 0x000fe200078e00ff */
[----:B------:R-:W-:Y:S01]  /*13620*/  PRMT R8, RZ, 0x7610, R8 ;  /* 0x00007610ff087816 */ /* 0x000fe20000000008 */
[----:B------:R-:W-:Y:S02]  /*13630*/  IMAD.MOV.U32 R9, RZ, RZ, -0x1 ;  /* 0xffffffffff097424 */ /* 0x000fe400078e00ff */
[----:B------:R-:W-:-:S03]  /*13640*/  PLOP3.LUT P1, PT, PT, PT, UP0, 0x80, 0x0 ;  /* 0x000000000000781c */ /* 0x000fc60003f2f008 */
[----:B------:R-:W0:Y:S01]  /*13650*/  @P0 S2R R3, SR_CgaCtaId ;  /* 0x0000000000030919 */ /* 0x000e220000008800 */
[----:B------:R-:W-:-:S04]  /*13660*/  @P0 MOV R2, 0x400 ;  /* 0x0000040000020802 */ /* 0x000fc80000000f00 */
[----:B0-----:R-:W-:-:S04]  /*13670*/  @P0 LEA R2, R3, R2, 0x18 ;  /* 0x0000000203020211 */ /* 0x001fc800078ec0ff */
[----:B------:R0:W-:Y:S01]  /*13680*/  @P0 SYNCS.ARRIVE.TRANS64.A1T0 RZ, [R2+URZ+0xc8], RZ ;  /* 0x0000c8ff02ff09a7 */ /* 0x0001e2000810003f */
[----:B------:R-:W-:Y:S01]  /*13690*/  ISETP.GT.U32.AND P0, PT, R6, 0xa, PT ;  /* 0x0000000a0600780c */ /* 0x000fe20003f04070 */
[----:B0-----:R-:W-:-:S05]  /*136a0*/  IMAD.U32 R2, RZ, RZ, UR18 ;  /* 0x00000012ff027e24 */ /* 0x001fca000f8e00ff */
[----:B------:R-:W-:Y:S01]  /*136b0*/  ISETP.LT.U32.AND P0, PT, R2, 0xb, P0 ;  /* 0x0000000b0200780c */ /* 0x000fe20000701070 */
[----:B------:R-:W-:-:S05]  /*136c0*/  IMAD.WIDE.U32 R2, R6, -0x45d1745d, RZ ;  /* 0xba2e8ba306027825 */ /* 0x000fca00078e00ff */
[----:B------:R-:W-:Y:S02]  /*136d0*/  SHF.R.U32.HI R5, RZ, 0x3, R3 ;  /* 0x00000003ff057819 */ /* 0x000fe40000011603 */
[----:B------:R-:W-:Y:S02]  /*136e0*/  SEL R3, RZ, 0x1, !P0 ;  /* 0x00000001ff037807 */ /* 0x000fe40004000000 */
[----:B------:R-:W-:Y:S01]  /*136f0*/  PRMT R2, RZ, 0x7610, R2 ;  /* 0x00007610ff027816 */ /* 0x000fe20000000002 */
[----:B------:R-:W-:Y:S01]  /*13700*/  IMAD R6, R5, -0xb, R6 ;  /* 0xfffffff505067824 */ /* 0x000fe200078e0206 */
[----:B------:R-:W-:-:S04]  /*13710*/  LOP3.LUT R0, R0, R3, RZ, 0x3c, !PT ;  /* 0x0000000300007212 */ /* 0x000fc800078e3cff */
[----:B------:R-:W-:Y:S01]  /*13720*/  @P1 LOP3.LUT R0, R0, 0x1, R5, 0x78, !PT ;  /* 0x0000000100001812 */ /* 0x000fe200078e7805 */
[----:B------:R-:W-:Y:S01]  /*13730*/  IMAD.MOV.U32 R5, RZ, RZ, -0x1 ;  /* 0xffffffffff057424 */ /* 0x000fe200078e00ff */
[----:B---3--:R-:W-:-:S04]  /*13740*/  IADD3 R15, P0, R15, UR22, RZ ;  /* 0x000000160f0f7c10 */ /* 0x008fc8000ff1e0ff */
[----:B--2---:R-:W-:Y:S01]  /*13750*/  IADD3.X R16, R16, UR13, RZ, P0, !PT ;  /* 0x0000000d10107c10 */ /* 0x004fe200087fe4ff */
[----:B------:R0:W-:Y:S01]  /*13760*/  STL [R1+0x80], R15 ;  /* 0x0000800f01007387 */ /* 0x0001e20000100800 */
[----:B------:R-:W-:-:S03]  /*13770*/  ISETP.GE.U32.AND P0, PT, R15, UR6, PT ;  /* 0x000000060f007c0c */ /* 0x000fc6000bf06070 */
[----:B------:R0:W-:Y:S01]  /*13780*/  STL [R1+0x6c], R16 ;  /* 0x00006c1001007387 */ /* 0x0001e20000100800 */
[----:B------:R-:W-:-:S13]  /*13790*/  ISETP.GE.U32.AND.EX P0, PT, R16, UR7, PT, P0 ;  /* 0x0000000710007c0c */ /* 0x000fda000bf06100 */
[----:B0-----:R-:W-:Y:S05]  /*137a0*/  @P0 BRA `(.L_x_483) ;  /* 0x0000000400580947 */ /* 0x001fea0003800000 */
[----:B------:R-:W0:Y:S01]  /*137b0*/  S2R R7, SR_CTAID.X ;  /* 0x0000000000077919 */ /* 0x000e220000002500 */
[----:B------:R-:W1:Y:S01]  /*137c0*/  LDC R11, c[0x0][0x65c] ;  /* 0x00019700ff0b7b82 */ /* 0x000e620000000800 */
[----:B------:R-:W-:Y:S01]  /*137d0*/  ULDC UR6, c[0x0][0x150] ;  /* 0x0000540000067ab9 */ /* 0x000fe20000000800 */
[----:B------:R-:W-:Y:S01]  /*137e0*/  ULDC UR9, c[0x0][0x630] ;  /* 0x00018c0000097ab9 */ /* 0x000fe20000000800 */
[----:B------:R-:W2:Y:S05]  /*137f0*/  S2R R5, SR_CTAID.Y ;  /* 0x0000000000057919 */ /* 0x000eaa0000002600 */
[----:B------:R-:W3:Y:S08]  /*13800*/  LDC R4, c[0x0][0x144] ;  /* 0x00005100ff047b82 */ /* 0x000ef00000000800 */
[----:B------:R-:W4:Y:S01]  /*13810*/  LDC R12, c[0x0][0x148] ;  /* 0x00005200ff0c7b82 */ /* 0x000f220000000800 */
[----:B-1----:R-:W-:-:S02]  /*13820*/  ISETP.NE.AND P2, PT, R11, 0x1, PT ;  /* 0x000000010b00780c */ /* 0x002fc40003f45270 */
[----:B0-----:R-:W-:Y:S02]  /*13830*/  I2FP.F32.U32 R2, R7 ;  /* 0x0000000700027245 */ /* 0x001fe40000201000 */
[----:B--2---:R-:W-:-:S03]  /*13840*/  I2FP.F32.U32 R3, R5 ;  /* 0x0000000500037245 */ /* 0x004fc60000201000 */
[----:B------:R-:W-:Y:S01]  /*13850*/  FMUL R2, R2, UR6 ;  /* 0x0000000602027c20 */ /* 0x000fe20008400000 */
[----:B------:R-:W-:Y:S02]  /*13860*/  ULDC UR6, c[0x0][0x154] ;  /* 0x0000550000067ab9 */ /* 0x000fe40000000800 */
[----:B------:R-:W-:Y:S01]  /*13870*/  FMUL R9, R3, UR6 ;  /* 0x0000000603097c20 */ /* 0x000fe20008400000 */
[----:B------:R-:W-:Y:S02]  /*13880*/  ULDC.64 UR6, c[0x0][0x628] ;  /* 0x00018a0000067ab9 */ /* 0x000fe40000000a00 */
[----:B------:R-:W0:Y:S01]  /*13890*/  F2I.U32.TRUNC.NTZ R2, R2 ;  /* 0x0000000200027305 */ /* 0x000e22000020f000 */
[----:B------:R-:W-:-:S04]  /*138a0*/  ISETP.NE.U32.AND P0, PT, RZ, UR6, PT ;  /* 0x00000006ff007c0c */ /* 0x000fc8000bf05070 */
[----:B------:R-:W-:-:S03]  /*138b0*/  ISETP.NE.AND.EX P0, PT, RZ, UR7, PT, P0 ;  /* 0x00000007ff007c0c */ /* 0x000fc6000bf05300 */
[----:B------:R-:W1:Y:S01]  /*138c0*/  F2I.U32.TRUNC.NTZ R9, R9 ;  /* 0x0000000900097305 */ /* 0x000e62000020f000 */
[----:B0-----:R-:W-:Y:S02]  /*138d0*/  IMAD.MOV R3, RZ, RZ, -R2 ;  /* 0x000000ffff037224 */ /* 0x001fe400078e0a02 */
[----:B------:R-:W-:Y:S02]  /*138e0*/  IMAD.MOV.U32 R2, RZ, RZ, R15 ;  /* 0x000000ffff027224 */ /* 0x000fe400078e000f */
[----:B---3--:R-:W-:Y:S02]  /*138f0*/  IMAD R7, R4, R3, R7 ;  /* 0x0000000304077224 */ /* 0x008fe400078e0207 */
[----:B-1----:R-:W-:-:S04]  /*13900*/  IMAD.MOV R3, RZ, RZ, -R9 ;  /* 0x000000ffff037224 */ /* 0x002fc800078e0a09 */
[----:B----4-:R-:W-:Y:S02]  /*13910*/  @P2 IMAD R7, R12, R3, R5 ;  /* 0x000000030c072224 */ /* 0x010fe400078e0205 */
[----:B------:R-:W-:Y:S01]  /*13920*/  IMAD.MOV.U32 R3, RZ, RZ, R16 ;  /* 0x000000ffff037224 */ /* 0x000fe200078e0010 */
[----:B------:R-:W-:Y:S06]  /*13930*/  @!P0 BRA `(.L_x_484) ;  /* 0x0000000000288947 */ /* 0x000fec0003800000 */
[----:B------:R-:W-:Y:S02]  /*13940*/  ULDC UR8, c[0x0][0x634] ;  /* 0x00018d0000087ab9 */ /* 0x000fe40000000800 */
[----:B------:R-:W-:-:S05]  /*13950*/  IADD3 R3, P0, R15, UR8, RZ ;  /* 0x000000080f037c10 */ /* 0x000fca000ff1e0ff */
[----:B------:R-:W-:-:S04]  /*13960*/  IMAD.X R9, RZ, RZ, R16, P0 ;  /* 0x000000ffff097224 */ /* 0x000fc800000e0610 */
[----:B------:R-:W-:-:S04]  /*13970*/  IMAD.WIDE.U32 R4, R9, UR6, RZ ;  /* 0x0000000609047c25 */ /* 0x000fc8000f8e00ff */
[----:B------:R-:W-:-:S04]  /*13980*/  IMAD.WIDE.U32 R4, P0, R3, UR7, R4 ;  /* 0x0000000703047c25 */ /* 0x000fc8000f800004 */
[----:B------:R-:W-:-:S04]  /*13990*/  IMAD.WIDE.U32 R2, R3, UR6, RZ ;  /* 0x0000000603027c25 */ /* 0x000fc8000f8e00ff */
[----:B------:R-:W-:Y:S01]  /*139a0*/  IMAD.MOV.U32 R2, RZ, RZ, R5 ;  /* 0x000000ffff027224 */ /* 0x000fe200078e0005 */
[----:B------:R-:W-:Y:S01]  /*139b0*/  IADD3 RZ, P1, R3, R4, RZ ;  /* 0x0000000403ff7210 */ /* 0x000fe20007f3e0ff */
[----:B------:R-:W-:-:S04]  /*139c0*/  IMAD.X R3, RZ, RZ, RZ, P0 ;  /* 0x000000ffff037224 */ /* 0x000fc800000e06ff */
[----:B------:R-:W-:-:S08]  /*139d0*/  IMAD.WIDE.U32.X R2, R9, UR7, R2, P1 ;  /* 0x0000000709027c25 */ /* 0x000fd000088e0402 */
.L_x_484:
[--C-:B------:R-:W-:Y:S01]  /*139e0*/  SHF.R.U64 R9, R2, UR9, R3.reuse ;  /* 0x0000000902097c19 */ /* 0x100fe20008001203 */
[----:B------:R-:W-:Y:S01]  /*139f0*/  ULDC.64 UR6, c[0x0][0x620] ;  /* 0x0001880000067ab9 */ /* 0x000fe20000000a00 */
[----:B------:R-:W-:Y:S01]  /*13a00*/  SHF.R.U32.HI R2, RZ, UR9, R3 ;  /* 0x00000009ff027c19 */ /* 0x000fe20008011603 */
[----:B------:R-:W-:Y:S01]  /*13a10*/  IMAD.MOV.U32 R3, RZ, RZ, R16 ;  /* 0x000000ffff037224 */ /* 0x000fe200078e0010 */
[----:B------:R-:W-:Y:S01]  /*13a20*/  IADD3 R11, P0, RZ, -R9, RZ ;  /* 0x80000009ff0b7210 */ /* 0x000fe20007f1e0ff */
[----:B------:R-:W-:-:S04]  /*13a30*/  ULDC.64 UR8, c[0x0][0x640] ;  /* 0x0001900000087ab9 */ /* 0x000fc80000000a00 */
[----:B------:R-:W-:Y:S01]  /*13a40*/  IMAD.X R2, RZ, RZ, ~R2, P0 ;  /* 0x000000ffff027224 */ /* 0x000fe200000e0e02 */
[----:B------:R-:W-:-:S03]  /*13a50*/  ISETP.NE.U32.AND P0, PT, RZ, UR8, PT ;  /* 0x00000008ff007c0c */ /* 0x000fc6000bf05070 */
[----:B------:R-:W-:Y:S01]  /*13a60*/  IMAD R2, R2, UR6, RZ ;  /* 0x0000000602027c24 */ /* 0x000fe2000f8e02ff */
[----:B------:R-:W-:-:S03]  /*13a70*/  ISETP.NE.AND.EX P0, PT, RZ, UR9, PT, P0 ;  /* 0x00000009ff007c0c */ /* 0x000fc6000bf05300 */
[----:B------:R-:W-:Y:S02]  /*13a80*/  IMAD R5, R11, UR7, R2 ;  /* 0x000000070b057c24 */ /* 0x000fe4000f8e0202 */
[----:B------:R-:W-:-:S04]  /*13a90*/  IMAD.MOV.U32 R2, RZ, RZ, R15 ;  /* 0x000000ffff027224 */ /* 0x000fc800078e000f */
[----:B------:R-:W-:Y:S01]  /*13aa0*/  IMAD.WIDE.U32 R2, R11, UR6, R2 ;  /* 0x000000060b027c25 */ /* 0x000fe2000f8e0002 */
[----:B------:R-:W-:-:S03]  /*13ab0*/  ULDC UR6, c[0x0][0x618] ;  /* 0x0001860000067ab9 */ /* 0x000fc60000000800 */
[----:B------:R-:W-:-:S05]  /*13ac0*/  IMAD.IADD R3, R3, 0x1, R5 ;  /* 0x0000000103037824 */ /* 0x000fca00078e0205 */
[--C-:B------:R-:W-:Y:S02]  /*13ad0*/  SHF.R.U64 R11, R2, UR6, R3.reuse ;  /* 0x00000006020b7c19 */ /* 0x100fe40008001203 */
[----:B------:R-:W-:Y:S01]  /*13ae0*/  SHF.R.U32.HI R2, RZ, UR6, R3 ;  /* 0x00000006ff027c19 */ /* 0x000fe20008011603 */
[----:B------:R-:W-:-:S03]  /*13af0*/  ULDC UR6, c[0x0][0x608] ;  /* 0x0001820000067ab9 */ /* 0x000fc60000000800 */
[--C-:B------:R-:W-:Y:S02]  /*13b00*/  SHF.R.U64 R12, R11, UR6, R2.reuse ;  /* 0x000000060b0c7c19 */ /* 0x100fe40008001202 */
[----:B------:R-:W-:Y:S01]  /*13b10*/  SHF.R.U32.HI R3, RZ, UR6, R2 ;  /* 0x00000006ff037c19 */ /* 0x000fe20008011602 */
[----:B------:R-:W-:-:S03]  /*13b20*/  ULDC UR6, c[0x0][0x658] ;  /* 0x0001960000067ab9 */ /* 0x000fc60000000800 */
[--C-:B------:R-:W-:Y:S02]  /*13b30*/  SHF.R.U64 R13, R12, UR6, R3.reuse ;  /* 0x000000060c0d7c19 */ /* 0x100fe40008001203 */
[----:B------:R-:W-:-:S03]  /*13b40*/  SHF.R.U32.HI R14, RZ, UR6, R3 ;  /* 0x00000006ff0e7c19 */ /* 0x000fc60008011603 */
[----:B------:R-:W-:Y:S02]  /*13b50*/  IMAD.MOV.U32 R2, RZ, RZ, R13 ;  /* 0x000000ffff027224 */ /* 0x000fe400078e000d */
        /* <DEDUP_REMOVED lines=12> */
.L_x_485:
[----:B------:R-:W-:Y:S01]  /*13c20*/  ULDC UR6, c[0x0][0x648] ;  /* 0x0001920000067ab9 */ /* 0x000fe20000000800 */
[----:B------:R-:W-:Y:S02]  /*13c30*/  LOP3.LUT R12, R12, UR19, RZ, 0xc0, !PT ;  /* 0x000000130c0c7c12 */ /* 0x000fe4000f8ec0ff */
[----:B------:R-:W-:Y:S01]  /*13c40*/  SHF.R.U64 R3, R2, UR6, R3 ;  /* 0x0000000602037c19 */ /* 0x000fe20008001203 */
[----:B------:R-:W-:Y:S01]  /*13c50*/  ULDC UR6, c[0x0][0x638] ;  /* 0x00018e0000067ab9 */ /* 0x000fe20000000800 */
[----:B------:R-:W-:-:S03]  /*13c60*/  LOP3.LUT R4, R11, UR4, RZ, 0xc0, !PT ;  /* 0x000000040b047c12 */ /* 0x000fc6000f8ec0ff */
[----:B------:R-:W-:Y:S02]  /*13c70*/  IMAD.MOV R2, RZ, RZ, -R3 ;  /* 0x000000ffff027224 */ /* 0x000fe400078e0a03 */
[----:B------:R-:W-:Y:S02]  /*13c80*/  IMAD R12, R3, UR5, R12 ;  /* 0x00000005030c7c24 */ /* 0x000fe4000f8e020c */
[----:B------:R-:W-:Y:S01]  /*13c90*/  IMAD R13, R2, UR6, R13 ;  /* 0x00000006020d7c24 */ /* 0x000fe2000f8e020d */
[----:B------:R-:W-:Y:S01]  /*13ca0*/  ULDC UR6, c[0x0][0x610] ;  /* 0x0001840000067ab9 */ /* 0x000fe20000000800 */
[----:B------:R-:W-:Y:S02]  /*13cb0*/  IMAD.MOV.U32 R2, RZ, RZ, 0x1 ;  /* 0x00000001ff027424 */ /* 0x000fe400078e00ff */
[----:B------:R-:W-:Y:S01]  /*13cc0*/  IMAD R7, R12, UR6, R7 ;  /* 0x000000060c077c24 */ /* 0x000fe2000f8e0207 */
[----:B------:R-:W-:Y:S02]  /*13cd0*/  ULDC UR6, c[0x0][0x600] ;  /* 0x0001800000067ab9 */ /* 0x000fe40000000800 */
[----:B------:R-:W-:-:S05]  /*13ce0*/  IMAD R4, R13, UR6, R4 ;  /* 0x000000060d047c24 */ /* 0x000fca000f8e0204 */
[----:B------:R-:W-:Y:S02]  /*13cf0*/  SEL R5, R4, R7, !P2 ;  /* 0x0000000704057207 */ /* 0x000fe40005000000 */
[----:B------:R-:W-:-:S07]  /*13d00*/  SEL R4, R7, R4, !P2 ;  /* 0x0000000407047207 */ /* 0x000fce0005000000 */
.L_x_483:
[----:B------:R-:W-:Y:S05]  /*13d10*/  BSYNC B1 ;  /* 0x0000000000017941 */ /* 0x000fea0003800000 */
.L_x_482:
[----:B------:R-:W-:-:S13]  /*13d20*/  LOP3.LUT P0, RZ, R2, 0xff, RZ, 0xc0, !PT ;  /* 0x000000ff02ff7812 */ /* 0x000fda000780c0ff */
[----:B------:R-:W-:Y:S05]  /*13d30*/  @P0 BRA `(.L_x_486) ;  /* 0xfffffff400140947 */ /* 0x000fea000383ffff */
[----:B------:R-:W-:Y:S05]  /*13d40*/  BSYNC B0 ;  /* 0x0000000000007941 */ /* 0x000fea0003800000 */
.L_x_475:
[----:B------:R-:W-:-:S03]  /*13d50*/  UMOV UR6, 0xffffffff ;  /* 0xffffffff00067882 */ /* 0x000fc60000000000 */
[----:B------:R-:W-:Y:S05]  /*13d60*/  BRA.DIV UR6, `(.L_x_487) ;  /* 0x0000000a06187947 */ /* 0x000fea000b800000 */
[----:B------:R-:W-:-:S13]  /*13d70*/  ELECT P6, URZ, PT ;  /* 0x00000000003f782f */ /* 0x000fda00038c0000 */
.L_x_508:
[----:B------:R-:W-:Y:S04]  /*13d80*/  BSSY B0, `(.L_x_488) ;  /* 0x000006b000007945 */ /* 0x000fe80003800000 */
[----:B------:R-:W-:Y:S05]  /*13d90*/  @!P6 BRA `(.L_x_489) ;  /* 0x0000000400a4e947 */ /* 0x000fea0003800000 */
[----:B------:R-:W-:-:S04]  /*13da0*/  ULOP3.LUT UR6, UR38, 0x2, URZ, 0xfc, !UPT ;  /* 0x0000000226067892 */ /* 0x000fc8000f8efc3f */
[----:B------:R-:W-:-:S06]  /*13db0*/  UISETP.NE.AND UP0, UPT, UR6, 0x3, UPT ;  /* 0x000000030600788c */ /* 0x000fcc000bf05270 */
[----:B------:R-:W-:-:S13]  /*13dc0*/  PLOP3.LUT P0, PT, PT, PT, UP0, 0x80, 0x0 ;  /* 0x000000000000781c */ /* 0x000fda0003f0f008 */
[----:B------:R-:W-:Y:S05]  /*13dd0*/  @!P0 BRA `(.L_x_490) ;  /* 0x0000000000048947 */ /* 0x000fea0003800000 */
[----:B------:R-:W-:Y:S01]  /*13de0*/  BPT.TRAP 0x1 ;  /* 0x000000040000795c */ /* 0x000fe20000300000 */
.L_x_490:
[----:B------:R-:W0:Y:S01]  /*13df0*/  S2R R3, SR_CgaCtaId ;  /* 0x0000000000037919 */ /* 0x000e220000008800 */
[----:B------:R-:W-:-:S04]  /*13e00*/  MOV R2, 0x400 ;  /* 0x0000040000027802 */ /* 0x000fc80000000f00 */
[----:B0-----:R-:W-:Y:S02]  /*13e10*/  LEA R3, R3, R2, 0x18 ;  /* 0x0000000203037211 */ /* 0x001fe400078ec0ff */
[----:B------:R-:W-:-:S03]  /*13e20*/  SHF.L.U32 R2, R0, 0x1f, RZ ;  /* 0x0000001f00027819 */ /* 0x000fc600000006ff */
[----:B------:R-:W-:-:S04]  /*13e30*/  VIADD R3, R3, 0x58 ;  /* 0x0000005803037836 */ /* 0x000fc80000000000 */
[----:B------:R-:W-:-:S04]  /*13e40*/  IMAD R5, R6, 0x8, R3 ;  /* 0x0000000806057824 */ /* 0x000fc800078e0203 */
[----:B------:R-:W0:Y:S02]  /*13e50*/  SYNCS.PHASECHK.TRANS64.TRYWAIT P0, [R5+URZ], R2 ;  /* 0x00000002050075a7 */ /* 0x000e24000800017f */
[----:B0-----:R-:W-:Y:S05]  /*13e60*/  @!P0 BRA `(.L_x_491) ;  /* 0x0000000400f88947 */ /* 0x001fea0003800000 */
.L_x_509:
[----:B------:R-:W-:-:S05]  /*13e70*/  VIADD R6, R6, 0x1 ;  /* 0x0000000106067836 */ /* 0x000fca0000000000 */
[----:B------:R-:W-:-:S04]  /*13e80*/  ISETP.NE.AND P0, PT, R6, 0xb, PT ;  /* 0x0000000b0600780c */ /* 0x000fc80003f05270 */
[----:B0-----:R-:W-:Y:S02]  /*13e90*/  SEL R5, RZ, 0x1, P0 ;  /* 0x00000001ff057807 */ /* 0x001fe40000000000 */
[----:B------:R-:W-:Y:S02]  /*13ea0*/  SEL R6, R6, RZ, P0 ;  /* 0x000000ff06067207 */ /* 0x000fe40000000000 */
[----:B------:R-:W-:-:S03]  /*13eb0*/  LOP3.LUT R5, R0, R5, RZ, 0x3c, !PT ;  /* 0x0000000500057212 */ /* 0x000fc600078e3cff */
[----:B------:R-:W-:Y:S01]  /*13ec0*/  IMAD R7, R6, 0x8, R3 ;  /* 0x0000000806077824 */ /* 0x000fe200078e0203 */
[----:B------:R-:W-:-:S04]  /*13ed0*/  SHF.L.U32 R0, R5, 0x1f, RZ ;  /* 0x0000001f05007819 */ /* 0x000fc800000006ff */
[----:B------:R-:W0:Y:S02]  /*13ee0*/  SYNCS.PHASECHK.TRANS64.TRYWAIT P0, [R7+URZ], R0 ;  /* 0x00000000070075a7 */ /* 0x000e24000800017f */
[----:B0-----:R-:W-:Y:S05]  /*13ef0*/  @!P0 BRA `(.L_x_492) ;  /* 0x0000000400e88947 */ /* 0x001fea0003800000 */
.L_x_510:
[----:B0-----:R-:W-:-:S05]  /*13f00*/  VIADD R0, R6, 0x1 ;  /* 0x0000000106007836 */ /* 0x001fca0000000000 */
[----:B------:R-:W-:-:S04]  /*13f10*/  ISETP.NE.AND P0, PT, R0, 0xb, PT ;  /* 0x0000000b0000780c */ /* 0x000fc80003f05270 */
[----:B------:R-:W-:Y:S02]  /*13f20*/  SEL R2, RZ, 0x1, P0 ;  /* 0x00000001ff027807 */ /* 0x000fe40000000000 */
[----:B------:R-:W-:Y:S02]  /*13f30*/  SEL R4, R0, RZ, P0 ;  /* 0x000000ff00047207 */ /* 0x000fe40000000000 */
[----:B------:R-:W-:-:S03]  /*13f40*/  LOP3.LUT R5, R5, R2, RZ, 0x3c, !PT ;  /* 0x0000000205057212 */ /* 0x000fc600078e3cff */
[----:B------:R-:W-:Y:S01]  /*13f50*/  IMAD R7, R4, 0x8, R3 ;  /* 0x0000000804077824 */ /* 0x000fe200078e0203 */
[----:B------:R-:W-:-:S04]  /*13f60*/  SHF.L.U32 R0, R5, 0x1f, RZ ;  /* 0x0000001f05007819 */ /* 0x000fc800000006ff */
[----:B------:R-:W0:Y:S02]  /*13f70*/  SYNCS.PHASECHK.TRANS64.TRYWAIT P0, [R7+URZ], R0 ;  /* 0x00000000070075a7 */ /* 0x000e24000800017f */
[----:B0-----:R-:W-:Y:S05]  /*13f80*/  @!P0 BRA `(.L_x_493) ;  /* 0x0000000400d88947 */ /* 0x001fea0003800000 */
.L_x_511:
        /* <DEDUP_REMOVED lines=9> */
.L_x_512:
        /* <DEDUP_REMOVED lines=9> */
.L_x_513:
        /* <DEDUP_REMOVED lines=9> */
.L_x_514:
        /* <DEDUP_REMOVED lines=9> */
.L_x_515:
        /* <DEDUP_REMOVED lines=9> */
.L_x_516:
        /* <DEDUP_REMOVED lines=9> */
.L_x_517:
        /* <DEDUP_REMOVED lines=9> */
.L_x_518:
[----:B0-----:R-:W-:-:S05]  /*14380*/  VIADD R0, R4, 0x1 ;  /* 0x0000000104007836 */ /* 0x001fca0000000000 */
[----:B------:R-:W-:-:S04]  /*14390*/  ISETP.NE.AND P0, PT, R0, 0xb, PT ;  /* 0x0000000b0000780c */ /* 0x000fc80003f05270 */
[----:B------:R-:W-:Y:S02]  /*143a0*/  SEL R2, RZ, 0x1, P0 ;  /* 0x00000001ff027807 */ /* 0x000fe40000000000 */
[----:B------:R-:W-:Y:S02]  /*143b0*/  SEL R0, R0, RZ, P0 ;  /* 0x000000ff00007207 */ /* 0x000fe40000000000 */
[----:B------:R-:W-:-:S03]  /*143c0*/  LOP3.LUT R2, R5, R2, RZ, 0x3c, !PT ;  /* 0x0000000205027212 */ /* 0x000fc600078e3cff */
[----:B------:R-:W-:Y:S01]  /*143d0*/  IMAD R3, R0, 0x8, R3 ;  /* 0x0000000800037824 */ /* 0x000fe200078e0203 */
[----:B------:R-:W-:-:S07]  /*143e0*/  SHF.L.U32 R0, R2, 0x1f, RZ ;  /* 0x0000001f02007819 */ /* 0x000fce00000006ff */
.L_x_501:
[----:B0-----:R0:W1:Y:S02]  /*143f0*/  SYNCS.PHASECHK.TRANS64.TRYWAIT P0, [R3+URZ], R0 ;  /* 0x00000000030075a7 */ /* 0x001064000800017f */
[----:B-1----:R-:W-:Y:S05]  /*14400*/  @!P0 NANOSLEEP.SYNCS 0x989680 ;  /* 0x009896800000895d */ /* 0x002fea0003900000 */
[----:B------:R-:W1:Y:S02]  /*14410*/  @!P0 SYNCS.PHASECHK.TRANS64 P0, [R3+URZ], R0 ;  /* 0x00000000030085a7 */ /* 0x000e64000800007f */
[----:B-1----:R-:W-:Y:S05]  /*14420*/  @!P0 BRA `(.L_x_501) ;  /* 0xfffffffc00f08947 */ /* 0x002fea000383ffff */
.L_x_489:
[----:B------:R-:W-:Y:S05]  /*14430*/  BSYNC B0 ;  /* 0x0000000000007941 */ /* 0x000fea0003800000 */
.L_x_488:
[----:B------:R-:W-:Y:S05]  /*14440*/  EXIT ;  /* 0x000000000000794d */ /* 0x000fea0003800000 */
.L_x_22:
[----:B-1----:R1:W2:Y:S02]  /*14450*/  SYNCS.PHASECHK.TRANS64.TRYWAIT P1, [R3+URZ], R0 ;  /* 0x00000000030075a7 */ /* 0x0022a4000802017f */
[----:B--2---:R-:W-:Y:S05]  /*14460*/  @!P1 NANOSLEEP.SYNCS 0x989680 ;  /* 0x009896800000995d */ /* 0x004fea0003900000 */
[----:B------:R-:W2:Y:S02]  /*14470*/  @!P1 SYNCS.PHASECHK.TRANS64 P1, [R3+URZ], R0 ;  /* 0x00000000030095a7 */ /* 0x000ea4000802007f */
[----:B--2---:R-:W-:Y:S05]  /*14480*/  @!P1 BRA `(.L_x_22) ;  /* 0xfffffffc00f09947 */ /* 0x004fea000383ffff */
[----:B------:R-:W-:Y:S05]  /*14490*/  BRA `(.L_x_21) ;  /* 0xfffffed000847947 */ /* 0x000fea000383ffff */
.L_x_27:
[----:B-1----:R-:W-:-:S04]  /*144a0*/  IMAD.U32 R6, RZ, RZ, UR4 ;  /* 0x00000004ff067e24 */ /* 0x002fc8000f8e00ff */
[----:B------:R1:W2:Y:S03]  /*144b0*/  SYNCS.PHASECHK.TRANS64.TRYWAIT P1, [R6+URZ], R0 ;  /* 0x00000000060075a7 */ /* 0x0002a6000802017f */
[----:B--2---:R-:W-:Y:S05]  /*144c0*/  @!P1 NANOSLEEP.SYNCS 0x989680 ;  /* 0x009896800000995d */ /* 0x004fea0003900000 */
[----:B------:R-:W2:Y:S02]  /*144d0*/  @!P1 SYNCS.PHASECHK.TRANS64 P1, [R6+URZ], R0 ;  /* 0x00000000060095a7 */ /* 0x000ea4000802007f */
[----:B--2---:R-:W-:Y:S05]  /*144e0*/  @!P1 BRA `(.L_x_27) ;  /* 0xfffffffc00ec9947 */ /* 0x004fea000383ffff */
[----:B------:R-:W-:Y:S05]  /*144f0*/  BRA `(.L_x_26) ;  /* 0xfffffedc007c7947 */ /* 0x000fea000383ffff */
.L_x_476:
[----:B------:R-:W-:Y:S01]  /*14500*/  BSSY B1, `(.L_x_502) ;  /* 0x0000006000017945 */ /* 0x000fe20003800000 */
[----:B------:R-:W-:-:S07]  /*14510*/  IMAD.MOV.U32 R15, RZ, RZ, -0x1 ;  /* 0xffffffffff0f7424 */ /* 0x000fce00078e00ff */
[----:B------:R-:W-:Y:S05]  /*14520*/  WARPSYNC.COLLECTIVE R15, `(.L_x_503) ;  /* 0x000000000f0c7348 */ /* 0x000fea0003c00000 */
[----:B------:R-:W-:Y:S02]  /*14530*/  ELECT P6, UR62, PT ;  /* 0x00000000003e782f */ /* 0x000fe400038c0000 */
[----:B------:R-:W-:Y:S01]  /*14540*/  MOV R14, UR62 ;  /* 0x0000003e000e7c02 */ /* 0x000fe20008000f00 */
[----:B------:R-:W-:Y:S10]  /*14550*/  ENDCOLLECTIVE ;  /* 0x000000000000791b */ /* 0x000ff40003800000 */
.L_x_503:
[----:B------:R-:W-:Y:S05]  /*14560*/  BSYNC B1 ;  /* 0x0000000000017941 */ /* 0x000fea0003800000 */
.L_x_502:
[----:B------:R-:W-:Y:S05]  /*14570*/  BRA `(.L_x_504) ;  /* 0xffffffec00107947 */ /* 0x000fea000383ffff */
.L_x_479:
[----:B0-----:R0:W2:Y:S02]  /*14580*/  SYNCS.PHASECHK.TRANS64.TRYWAIT P0, [R7+URZ+0x58], R16 ;  /* 0x00005810070075a7 */ /* 0x0010a4000800017f */
[----:B--2---:R-:W-:Y:S05]  /*14590*/  @!P0 NANOSLEEP.SYNCS 0x989680 ;  /* 0x009896800000895d */ /* 0x004fea0003900000 */
[----:B------:R-:W2:Y:S02]  /*145a0*/  @!P0 SYNCS.PHASECHK.TRANS64 P0, [R7+URZ+0x58], R16 ;  /* 0x00005810070085a7 */ /* 0x000ea4000800007f */
[----:B--2---:R-:W-:Y:S05]  /*145b0*/  @!P0 BRA `(.L_x_479) ;  /* 0xfffffffc00f08947 */ /* 0x004fea000383ffff */
[----:B------:R-:W-:Y:S05]  /*145c0*/  BRA `(.L_x_505) ;  /* 0xffffffec00507947 */ /* 0x000fea000383ffff */
.L_x_487:
[----:B------:R-:W-:Y:S01]  /*145d0*/  BSSY B0, `(.L_x_506) ;  /* 0x0000006000007945 */ /* 0x000fe20003800000 */
[----:B------:R-:W-:-:S07]  /*145e0*/  IMAD.MOV.U32 R15, RZ, RZ, -0x1 ;  /* 0xffffffffff0f7424 */ /* 0x000fce00078e00ff */
[----:B------:R-:W-:Y:S05]  /*145f0*/  WARPSYNC.COLLECTIVE R15, `(.L_x_507) ;  /* 0x000000000f0c7348 */ /* 0x000fea0003c00000 */
[----:B------:R-:W-:Y:S02]  /*14600*/  ELECT P6, UR62, PT ;  /* 0x00000000003e782f */ /* 0x000fe400038c0000 */
[----:B------:R-:W-:Y:S01]  /*14610*/  MOV R14, UR62 ;  /* 0x0000003e000e7c02 */ /* 0x000fe20008000f00 */
[----:B------:R-:W-:Y:S10]  /*14620*/  ENDCOLLECTIVE ;  /* 0x000000000000791b */ /* 0x000ff40003800000 */
.L_x_507:
[----:B------:R-:W-:Y:S05]  /*14630*/  BSYNC B0 ;  /* 0x0000000000007941 */ /* 0x000fea0003800000 */
.L_x_506:
[----:B------:R-:W-:Y:S05]  /*14640*/  BRA `(.L_x_508) ;  /* 0xfffffff400cc7947 */ /* 0x000fea000383ffff */
.L_x_491:
[----:B0-----:R0:W1:Y:S02]  /*14650*/  SYNCS.PHASECHK.TRANS64.TRYWAIT P0, [R5+URZ], R2 ;  /* 0x00000002050075a7 */ /* 0x001064000800017f */
[----:B-1----:R-:W-:Y:S05]  /*14660*/  @!P0 NANOSLEEP.SYNCS 0x989680 ;  /* 0x009896800000895d */ /* 0x002fea0003900000 */
[----:B------:R-:W1:Y:S02]  /*14670*/  @!P0 SYNCS.PHASECHK.TRANS64 P0, [R5+URZ], R2 ;  /* 0x00000002050085a7 */ /* 0x000e64000800007f */
[----:B-1----:R-:W-:Y:S05]  /*14680*/  @!P0 BRA `(.L_x_491) ;  /* 0xfffffffc00f08947 */ /* 0x002fea000383ffff */
[----:B------:R-:W-:Y:S05]  /*14690*/  BRA `(.L_x_509) ;  /* 0xfffffff400f47947 */ /* 0x000fea000383ffff */
.L_x_492:
[----:B0-----:R0:W1:Y:S02]  /*146a0*/  SYNCS.PHASECHK.TRANS64.TRYWAIT P0, [R7+URZ], R0 ;  /* 0x00000000070075a7 */ /* 0x001064000800017f */
[----:B-1----:R-:W-:Y:S05]  /*146b0*/  @!P0 NANOSLEEP.SYNCS 0x989680 ;  /* 0x009896800000895d */ /* 0x002fea0003900000 */
[----:B------:R-:W1:Y:S02]  /*146c0*/  @!P0 SYNCS.PHASECHK.TRANS64 P0, [R7+URZ], R0 ;  /* 0x00000000070085a7 */ /* 0x000e64000800007f */
[----:B-1----:R-:W-:Y:S05]  /*146d0*/  @!P0 BRA `(.L_x_492) ;  /* 0xfffffffc00f08947 */ /* 0x002fea000383ffff */
[----:B------:R-:W-:Y:S05]  /*146e0*/  BRA `(.L_x_510) ;  /* 0xfffffff800047947 */ /* 0x000fea000383ffff */
.L_x_493:
[----:B0-----:R0:W1:Y:S02]  /*146f0*/  SYNCS.PHASECHK.TRANS64.TRYWAIT P0, [R7+URZ], R0 ;  /* 0x00000000070075a7 */ /* 0x001064000800017f */
[----:B-1----:R-:W-:Y:S05]  /*14700*/  @!P0 NANOSLEEP.SYNCS 0x989680 ;  /* 0x009896800000895d */ /* 0x002fea0003900000 */
[----:B------:R-:W1:Y:S02]  /*14710*/  @!P0 SYNCS.PHASECHK.TRANS64 P0, [R7+URZ], R0 ;  /* 0x00000000070085a7 */ /* 0x000e64000800007f */
[----:B-1----:R-:W-:Y:S05]  /*14720*/  @!P0 BRA `(.L_x_493) ;  /* 0xfffffffc00f08947 */ /* 0x002fea000383ffff */
[----:B------:R-:W-:Y:S05]  /*14730*/  BRA `(.L_x_511) ;  /* 0xfffffff800147947 */ /* 0x000fea000383ffff */
.L_x_494:
[----:B0-----:R0:W1:Y:S02]  /*14740*/  SYNCS.PHASECHK.TRANS64.TRYWAIT P0, [R7+URZ], R0 ;  /* 0x00000000070075a7 */ /* 0x001064000800017f */
[----:B-1----:R-:W-:Y:S05]  /*14750*/  @!P0 NANOSLEEP.SYNCS 0x989680 ;  /* 0x009896800000895d */ /* 0x002fea0003900000 */
[----:B------:R-:W1:Y:S02]  /*14760*/  @!P0 SYNCS.PHASECHK.TRANS64 P0, [R7+URZ], R0 ;  /* 0x00000000070085a7 */ /* 0x000e64000800007f */
[----:B-1----:R-:W-:Y:S05]  /*14770*/  @!P0 BRA `(.L_x_494) ;  /* 0xfffffffc00f08947 */ /* 0x002fea000383ffff */
[----:B------:R-:W-:Y:S05]  /*14780*/  BRA `(.L_x_512) ;  /* 0xfffffff800247947 */ /* 0x000fea000383ffff */
.L_x_495:
[----:B0-----:R0:W1:Y:S02]  /*14790*/  SYNCS.PHASECHK.TRANS64.TRYWAIT P0, [R7+URZ], R0 ;  /* 0x00000000070075a7 */ /* 0x001064000800017f */
[----:B-1----:R-:W-:Y:S05]  /*147a0*/  @!P0 NANOSLEEP.SYNCS 0x989680 ;  /* 0x009896800000895d */ /* 0x002fea0003900000 */
[----:B------:R-:W1:Y:S02]  /*147b0*/  @!P0 SYNCS.PHASECHK.TRANS64 P0, [R7+URZ], R0 ;  /* 0x00000000070085a7 */ /* 0x000e64000800007f */
[----:B-1----:R-:W-:Y:S05]  /*147c0*/  @!P0 BRA `(.L_x_495) ;  /* 0xfffffffc00f08947 */ /* 0x002fea000383ffff */
[----:B------:R-:W-:Y:S05]  /*147d0*/  BRA `(.L_x_513) ;  /* 0xfffffff800347947 */ /* 0x000fea000383ffff */
.L_x_496:
[----:B0-----:R0:W1:Y:S02]  /*147e0*/  SYNCS.PHASECHK.TRANS64.TRYWAIT P0, [R7+URZ], R0 ;  /* 0x00000000070075a7 */ /* 0x001064000800017f */
[----:B-1----:R-:W-:Y:S05]  /*147f0*/  @!P0 NANOSLEEP.SYNCS 0x989680 ;  /* 0x009896800000895d */ /* 0x002fea0003900000 */
[----:B------:R-:W1:Y:S02]  /*14800*/  @!P0 SYNCS.PHASECHK.TRANS64 P0, [R7+URZ], R0 ;  /* 0x00000000070085a7 */ /* 0x000e64000800007f */
[----:B-1----:R-:W-:Y:S05]  /*14810*/  @!P0 BRA `(.L_x_496) ;  /* 0xfffffffc00f08947 */ /* 0x002fea000383ffff */
[----:B------:R-:W-:Y:S05]  /*14820*/  BRA `(.L_x_514) ;  /* 0xfffffff800447947 */ /* 0x000fea000383ffff */
.L_x_497:
[----:B0-----:R0:W1:Y:S02]  /*14830*/  SYNCS.PHASECHK.TRANS64.TRYWAIT P0, [R7+URZ], R0 ;  /* 0x00000000070075a7 */ /* 0x001064000800017f */
[----:B-1----:R-:W-:Y:S05]  /*14840*/  @!P0 NANOSLEEP.SYNCS 0x989680 ;  /* 0x009896800000895d */ /* 0x002fea0003900000 */
[----:B------:R-:W1:Y:S02]  /*14850*/  @!P0 SYNCS.PHASECHK.TRANS64 P0, [R7+URZ], R0 ;  /* 0x00000000070085a7 */ /* 0x000e64000800007f */
[----:B-1----:R-:W-:Y:S05]  /*14860*/  @!P0 BRA `(.L_x_497) ;  /* 0xfffffffc00f08947 */ /* 0x002fea000383ffff */
[----:B------:R-:W-:Y:S05]  /*14870*/  BRA `(.L_x_515) ;  /* 0xfffffff800547947 */ /* 0x000fea000383ffff */
.L_x_498:
[----:B0-----:R0:W1:Y:S02]  /*14880*/  SYNCS.PHASECHK.TRANS64.TRYWAIT P0, [R7+URZ], R0 ;  /* 0x00000000070075a7 */ /* 0x001064000800017f */
[----:B-1----:R-:W-:Y:S05]  /*14890*/  @!P0 NANOSLEEP.SYNCS 0x989680 ;  /* 0x009896800000895d */ /* 0x002fea0003900000 */
[----:B------:R-:W1:Y:S02]  /*148a0*/  @!P0 SYNCS.PHASECHK.TRANS64 P0, [R7+URZ], R0 ;  /* 0x00000000070085a7 */ /* 0x000e64000800007f */
[----:B-1----:R-:W-:Y:S05]  /*148b0*/  @!P0 BRA `(.L_x_498) ;  /* 0xfffffffc00f08947 */ /* 0x002fea000383ffff */
[----:B------:R-:W-:Y:S05]  /*148c0*/  BRA `(.L_x_516) ;  /* 0xfffffff800647947 */ /* 0x000fea000383ffff */
.L_x_499:
[----:B0-----:R0:W1:Y:S02]  /*148d0*/  SYNCS.PHASECHK.TRANS64.TRYWAIT P0, [R7+URZ], R0 ;  /* 0x00000000070075a7 */ /* 0x001064000800017f */
[----:B-1----:R-:W-:Y:S05]  /*148e0*/  @!P0 NANOSLEEP.SYNCS 0x989680 ;  /* 0x009896800000895d */ /* 0x002fea0003900000 */
[----:B------:R-:W1:Y:S02]  /*148f0*/  @!P0 SYNCS.PHASECHK.TRANS64 P0, [R7+URZ], R0 ;  /* 0x00000000070085a7 */ /* 0x000e64000800007f */
[----:B-1----:R-:W-:Y:S05]  /*14900*/  @!P0 BRA `(.L_x_499) ;  /* 0xfffffffc00f08947 */ /* 0x002fea000383ffff */
[----:B------:R-:W-:Y:S05]  /*14910*/  BRA `(.L_x_517) ;  /* 0xfffffff800747947 */ /* 0x000fea000383ffff */
.L_x_500:
[----:B0-----:R0:W1:Y:S02]  /*14920*/  SYNCS.PHASECHK.TRANS64.TRYWAIT P0, [R7+URZ], R0 ;  /* 0x00000000070075a7 */ /* 0x001064000800017f */
[----:B-1----:R-:W-:Y:S05]  /*14930*/  @!P0 NANOSLEEP.SYNCS 0x989680 ;  /* 0x009896800000895d */ /* 0x002fea0003900000 */
[----:B------:R-:W1:Y:S02]  /*14940*/  @!P0 SYNCS.PHASECHK.TRANS64 P0, [R7+URZ], R0 ;  /* 0x00000000070085a7 */ /* 0x000e64000800007f */
[----:B-1----:R-:W-:Y:S05]  /*14950*/  @!P0 BRA `(.L_x_500) ;  /* 0xfffffffc00f08947 */ /* 0x002fea000383ffff */
[----:B------:R-:W-:Y:S05]  /*14960*/  BRA `(.L_x_518) ;  /* 0xfffffff800847947 */ /* 0x000fea000383ffff */
.L_x_519:
[----:B------:R-:W-:-:S00]  /*14970*/  BRA `(.L_x_519) ;  /* 0xfffffffc00fc7947 */ /* 0x000fc0000383ffff */
[----:B------:R-:W-:-:S00]  /*14980*/  NOP ;  /* 0x0000000000007918 */ /* 0x000fc00000000000 */
[----:B------:R-:W-:-:S00]  /*14990*/  NOP ;  /* 0x0000000000007918 */ /* 0x000fc00000000000 */
[----:B------:R-:W-:-:S00]  /*149a0*/  NOP ;  /* 0x0000000000007918 */ /* 0x000fc00000000000 */
[----:B------:R-:W-:-:S00]  /*149b0*/  NOP ;  /* 0x0000000000007918 */ /* 0x000fc00000000000 */
[----:B------:R-:W-:-:S00]  /*149c0*/  NOP ;  /* 0x0000000000007918 */ /* 0x000fc00000000000 */
[----:B------:R-:W-:-:S00]  /*149d0*/  NOP ;  /* 0x0000000000007918 */ /* 0x000fc00000000000 */
[----:B------:R-:W-:-:S00]  /*149e0*/  NOP ;  /* 0x0000000000007918 */ /* 0x000fc00000000000 */
[----:B------:R-:W-:-:S00]  /*149f0*/  NOP ;  /* 0x0000000000007918 */ /* 0x000fc00000000000 */
.L_x_520:


//--------------------- .nv.global.init           --------------------------
	.section	.nv.global.init,"aw",@progbits
.nv.global.init:
	.type		$str$22,@object
	.size		$str$22,($str$23 - $str$22)
$str$22:
        /*0000*/ 	.byte	0x6b, 0x5f, 0x74, 0x69, 0x6c, 0x65, 0x5f, 0x63, 0x6f, 0x75, 0x6e, 0x74, 0x20, 0x3e, 0x3d, 0x20
        /*0010*/ 	.byte	0x31, 0x00
	.type		$str$23,@object
	.size		$str$23,(__unnamed_1 - $str$23)
$str$23:
        /*0012*/ 	.byte	0x2f, 0x74, 0x6d, 0x70, 0x2f, 0x63, 0x75, 0x74, 0x6c, 0x61, 0x73, 0x73, 0x5f, 0x73, 0x77, 0x65
        /*0022*/ 	.byte	0x65, 0x70, 0x5f, 0x73, 0x72, 0x63, 0x2f, 0x69, 0x6e, 0x63, 0x6c, 0x75, 0x64, 0x65, 0x2f, 0x63
        /*0032*/ 	.byte	0x75, 0x74, 0x6c, 0x61, 0x73, 0x73, 0x2f, 0x67, 0x65, 0x6d, 0x6d, 0x2f, 0x63, 0x6f, 0x6c, 0x6c
        /*0042*/ 	.byte	0x65, 0x63, 0x74, 0x69, 0x76, 0x65, 0x2f, 0x73, 0x6d, 0x39, 0x30, 0x5f, 0x6d, 0x6d, 0x61, 0x5f
        /*0052*/ 	.byte	0x74, 0x6d, 0x61, 0x5f, 0x67, 0x6d, 0x6d, 0x61, 0x5f, 0x73, 0x73, 0x5f, 0x77, 0x61, 0x72, 0x70
        /*0062*/ 	.byte	0x73, 0x70, 0x65, 0x63, 0x69, 0x61, 0x6c, 0x69, 0x7a, 0x65, 0x64, 0x2e, 0x68, 0x70, 0x70, 0x00
	.type		__unnamed_1,@object
	.size		__unnamed_1,(.L_0 - __unnamed_1)
__unnamed_1:
        /* <DEDUP_REMOVED lines=181> */
        /*0bc2*/ 	.byte	0x74, 0x69, 0x74, 0x79, 0x5d, 0x00
.L_0:


//--------------------- .nv.shared._ZN7cutlass13device_kernelINS_4gemm6kernel13GemmUniversalIN4cute5tupleIJiiiiEEENS1_10collective13CollectiveMmaINS1_34MainloopSm90TmaGmmaWarpSpecializedILi11ENS5_IJNS4_1CILi2EEENSA_ILi1EEESC_EEENS1_35KernelTmaWarpSpecializedCooperativeEEENS5_IJNSA_ILi512EEENSA_ILi112EEENSA_ILi16EEEEEENS_6half_tENS5_IJlSC_lEEESK_SL_NS4_8TiledMMAINS4_8MMA_AtomIJNS4_4SM904GMMA25MMA_64x16x16_F32F16F16_SSILNSP_5MajorE0ELSR_0ELNSP_7ScaleInE1ELSS_1EEEEEENS4_6LayoutISD_NS5_IJSC_NSA_ILi0EEESW_EEEEENS5_IJNS4_10UnderscoreESZ_SZ_EEEEENS4_13SM90_TMA_LOADENS4_14ComposedLayoutINS4_7SwizzleILi1ELi4ELi3EEENS4_18smem_ptr_flag_bitsILi16EEENSV_INS5_IJNSA_ILi8EEESI_EEENS5_IJSI_SC_EEEEEEEvNS4_8identityENS4_23SM90_TMA_LOAD_MULTICASTES1C_vS1D_EENS_8epilogue10collective6detail29Sm90TmaWarpSpecializedAdapterINS1H_15DefaultEpilogueISK_SL_SL_NS1G_6thread17LinearCombinationISK_Li1EffLNS1L_9ScaleType4KindE0ELNS_15FloatRoundStyleE2ESK_EENS1_15EpilogueDefaultEEEEEvvEEEEvNT_6ParamsE --------------------------
	.section	.nv.shared._ZN7cutlass13device_kernelINS_4gemm6kernel13GemmUniversalIN4cute5tupleIJiiiiEEENS1_10collective13CollectiveMmaINS1_34MainloopSm90TmaGmmaWarpSpecializedILi11ENS5_IJNS4_1CILi2EEENSA_ILi1EEESC_EEENS1_35KernelTmaWarpSpecializedCooperativeEEENS5_IJNSA_ILi512EEENSA_ILi112EEENSA_ILi16EEEEEENS_6half_tENS5_IJlSC_lEEESK_SL_NS4_8TiledMMAINS4_8MMA_AtomIJNS4_4SM904GMMA25MMA_64x16x16_F32F16F16_SSILNSP_5MajorE0ELSR_0ELNSP_7ScaleInE1ELSS_1EEEEEENS4_6LayoutISD_NS5_IJSC_NSA_ILi0EEESW_EEEEENS5_IJNS4_10UnderscoreESZ_SZ_EEEEENS4_13SM90_TMA_LOADENS4_14ComposedLayoutINS4_7SwizzleILi1ELi4ELi3EEENS4_18smem_ptr_flag_bitsILi16EEENSV_INS5_IJNSA_ILi8EEESI_EEENS5_IJSI_SC_EEEEEEEvNS4_8identityENS4_23SM90_TMA_LOAD_MULTICASTES1C_vS1D_EENS_8epilogue10collective6detail29Sm90TmaWarpSpecializedAdapterINS1H_15DefaultEpilogueISK_SL_SL_NS1G_6thread17LinearCombinationISK_Li1EffLNS1L_9ScaleType4KindE0ELNS_15FloatRoundStyleE2ESK_EENS1_15EpilogueDefaultEEEEEvvEEEEvNT_6ParamsE,"aw",@nobits
	.sectionflags	@""
	.align	16
	.zero		1024


//--------------------- .nv.shared.reserved.0     --------------------------
	.section	.nv.shared.reserved.0,"aw",@nobits
	.weak		__nv_reservedSMEM_offset_0_alias
	.size		__nv_reservedSMEM_offset_0_alias, 0, 0
	.other		__nv_reservedSMEM_offset_0_alias,@"STO_CUDA_RESERVED_SHARED STV_DEFAULT"
__nv_reservedSMEM_offset_0_alias:
	.zero		0


//--------------------- .nv.global                --------------------------
	.section	.nv.global,"aw",@nobits
.nv.global:
	.type		_ZN40_INTERNAL_b3507177_4_k_cu_7056b752_135294cute1_E,@object
	.size		_ZN40_INTERNAL_b3507177_4_k_cu_7056b752_135294cute1_E,(_ZN40_INTERNAL_b3507177_4_k_cu_7056b752_135294cuda3std3__45__cpo6cbeginE - _ZN40_INTERNAL_b3507177_4_k_cu_7056b752_135294cute1_E)
_ZN40_INTERNAL_b3507177_4_k_cu_7056b752_135294cute1_E:
	.zero		1
	.type		_ZN40_INTERNAL_b3507177_4_k_cu_7056b752_135294cuda3std3__45__cpo6cbeginE,@object
	.size		_ZN40_INTERNAL_b3507177_4_k_cu_7056b752_135294cuda3std3__45__cpo6cbeginE,(_ZN40_INTERNAL_b3507177_4_k_cu_7056b752_135294cuda3std3__48in_placeE - _ZN40_INTERNAL_b3507177_4_k_cu_7056b752_135294cuda3std3__45__cpo6cbeginE)
_ZN40_INTERNAL_b3507177_4_k_cu_7056b752_135294cuda3std3__45__cpo6cbeginE:
	.zero		1
	.type		_ZN40_INTERNAL_b3507177_4_k_cu_7056b752_135294cuda3std3__48in_placeE,@object
	.size		_ZN40_INTERNAL_b3507177_4_k_cu_7056b752_135294cuda3std3__48in_placeE,(_ZN40_INTERNAL_b3507177_4_k_cu_7056b752_135294cuda3std6ranges3__45__cpo9iter_moveE - _ZN40_INTERNAL_b3507177_4_k_cu_7056b752_135294cuda3std3__48in_placeE)
_ZN40_INTERNAL_b3507177_4_k_cu_7056b752_135294cuda3std3__48in_placeE:
	.zero		1
	.type		_ZN40_INTERNAL_b3507177_4_k_cu_7056b752_135294cuda3std6ranges3__45__cpo9iter_moveE,@object
	.size		_ZN40_INTERNAL_b3507177_4_k_cu_7056b752_135294cuda3std6ranges3__45__cpo9iter_moveE,(_ZN40_INTERNAL_b3507177_4_k_cu_7056b752_135294cuda3std3__45__cpo5beginE - _ZN40_INTERNAL_b3507177_4_k_cu_7056b752_135294cuda3std6ranges3__45__cpo9iter_moveE)
_ZN40_INTERNAL_b3507177_4_k_cu_7056b752_135294cuda3std6ranges3__45__cpo9iter_moveE:
	.zero		1
	.type		_ZN40_INTERNAL_b3507177_4_k_cu_7056b752_135294cuda3std3__45__cpo5beginE,@object
	.size		_ZN40_INTERNAL_b3507177_4_k_cu_7056b752_135294cuda3std3__45__cpo5beginE,(_ZN40_INTERNAL_b3507177_4_k_cu_7056b752_135294cuda3std3__442_GLOBAL__N__b3507177_4_k_cu_7056b752_135296ignoreE - _ZN40_INTERNAL_b3507177_4_k_cu_7056b752_135294cuda3std3__45__cpo5beginE)
_ZN40_INTERNAL_b3507177_4_k_cu_7056b752_135294cuda3std3__45__cpo5beginE:
	.zero		1
	.type		_ZN40_INTERNAL_b3507177_4_k_cu_7056b752_135294cuda3std3__442_GLOBAL__N__b3507177_4_k_cu_7056b752_135296ignoreE,@object
	.size		_ZN40_INTERNAL_b3507177_4_k_cu_7056b752_135294cuda3std3__442_GLOBAL__N__b3507177_4_k_cu_7056b752_135296ignoreE,(_ZN40_INTERNAL_b3507177_4_k_cu_7056b752_135294cute7productE - _ZN40_INTERNAL_b3507177_4_k_cu_7056b752_135294cuda3std3__442_GLOBAL__N__b3507177_4_k_cu_7056b752_135296ignoreE)
_ZN40_INTERNAL_b3507177_4_k_cu_7056b752_135294cuda3std3__442_GLOBAL__N__b3507177_4_k_cu_7056b752_135296ignoreE:
	.zero		1
	.type		_ZN40_INTERNAL_b3507177_4_k_cu_7056b752_135294cute7productE,@object
	.size		_ZN40_INTERNAL_b3507177_4_k_cu_7056b752_135294cute7productE,(_ZN40_INTERNAL_b3507177_4_k_cu_7056b752_135294cuda3std3__45__cpo3endE - _ZN40_INTERNAL_b3507177_4_k_cu_7056b752_135294cute7productE)
_ZN40_INTERNAL_b3507177_4_k_cu_7056b752_135294cute7productE:
	.zero		1
	.type		_ZN40_INTERNAL_b3507177_4_k_cu_7056b752_135294cuda3std3__45__cpo3endE,@object
	.size		_ZN40_INTERNAL_b3507177_4_k_cu_7056b752_135294cuda3std3__45__cpo3endE,(_ZN40_INTERNAL_b3507177_4_k_cu_7056b752_135294cuda3std3__419piecewise_constructE - _ZN40_INTERNAL_b3507177_4_k_cu_7056b752_135294cuda3std3__45__cpo3endE)
_ZN40_INTERNAL_b3507177_4_k_cu_7056b752_135294cuda3std3__45__cpo3endE:
	.zero		1
	.type		_ZN40_INTERNAL_b3507177_4_k_cu_7056b752_135294cuda3std3__419piecewise_constructE,@object
	.size		_ZN40_INTERNAL_b3507177_4_k_cu_7056b752_135294cuda3std3__419piecewise_constructE,(_ZN40_INTERNAL_b3507177_4_k_cu_7056b752_135294cuda3std3__45__cpo4cendE - _ZN40_INTERNAL_b3507177_4_k_cu_7056b752_135294cuda3std3__419piecewise_constructE)
_ZN40_INTERNAL_b3507177_4_k_cu_7056b752_135294cuda3std3__419piecewise_constructE:
	.zero		1
	.type		_ZN40_INTERNAL_b3507177_4_k_cu_7056b752_135294cuda3std3__45__cpo4cendE,@object
	.size		_ZN40_INTERNAL_b3507177_4_k_cu_7056b752_135294cuda3std3__45__cpo4cendE,(_ZN40_INTERNAL_b3507177_4_k_cu_7056b752_135294cuda3std6ranges3__45__cpo4swapE - _ZN40_INTERNAL_b3507177_4_k_cu_7056b752_135294cuda3std3__45__cpo4cendE)
_ZN40_INTERNAL_b3507177_4_k_cu_7056b752_135294cuda3std3__45__cpo4cendE:
	.zero		1
	.type		_ZN40_INTERNAL_b3507177_4_k_cu_7056b752_135294cuda3std6ranges3__45__cpo4swapE,@object
	.size		_ZN40_INTERNAL_b3507177_4_k_cu_7056b752_135294cuda3std6ranges3__45__cpo4swapE,(.L_8 - _ZN40_INTERNAL_b3507177_4_k_cu_7056b752_135294cuda3std6ranges3__45__cpo4swapE)
_ZN40_INTERNAL_b3507177_4_k_cu_7056b752_135294cuda3std6ranges3__45__cpo4swapE:
	.zero		1
.L_8:


//--------------------- .nv.constant0._ZN7cutlass13device_kernelINS_4gemm6kernel13GemmUniversalIN4cute5tupleIJiiiiEEENS1_10collective13CollectiveMmaINS1_34MainloopSm90TmaGmmaWarpSpecializedILi11ENS5_IJNS4_1CILi2EEENSA_ILi1EEESC_EEENS1_35KernelTmaWarpSpecializedCooperativeEEENS5_IJNSA_ILi512EEENSA_ILi112EEENSA_ILi16EEEEEENS_6half_tENS5_IJlSC_lEEESK_SL_NS4_8TiledMMAINS4_8MMA_AtomIJNS4_4SM904GMMA25MMA_64x16x16_F32F16F16_SSILNSP_5MajorE0ELSR_0ELNSP_7ScaleInE1ELSS_1EEEEEENS4_6LayoutISD_NS5_IJSC_NSA_ILi0EEESW_EEEEENS5_IJNS4_10UnderscoreESZ_SZ_EEEEENS4_13SM90_TMA_LOADENS4_14ComposedLayoutINS4_7SwizzleILi1ELi4ELi3EEENS4_18smem_ptr_flag_bitsILi16EEENSV_INS5_IJNSA_ILi8EEESI_EEENS5_IJSI_SC_EEEEEEEvNS4_8identityENS4_23SM90_TMA_LOAD_MULTICASTES1C_vS1D_EENS_8epilogue10collective6detail29Sm90TmaWarpSpecializedAdapterINS1H_15DefaultEpilogueISK_SL_SL_NS1G_6thread17LinearCombinationISK_Li1EffLNS1L_9ScaleType4KindE0ELNS_15FloatRoundStyleE2ESK_EENS1_15EpilogueDefaultEEEEEvvEEEEvNT_6ParamsE --------------------------
	.section	.nv.constant0._ZN7cutlass13device_kernelINS_4gemm6kernel13GemmUniversalIN4cute5tupleIJiiiiEEENS1_10collective13CollectiveMmaINS1_34MainloopSm90TmaGmmaWarpSpecializedILi11ENS5_IJNS4_1CILi2EEENSA_ILi1EEESC_EEENS1_35KernelTmaWarpSpecializedCooperativeEEENS5_IJNSA_ILi512EEENSA_ILi112EEENSA_ILi16EEEEEENS_6half_tENS5_IJlSC_lEEESK_SL_NS4_8TiledMMAINS4_8MMA_AtomIJNS4_4SM904GMMA25MMA_64x16x16_F32F16F16_SSILNSP_5MajorE0ELSR_0ELNSP_7ScaleInE1ELSS_1EEEEEENS4_6LayoutISD_NS5_IJSC_NSA_ILi0EEESW_EEEEENS5_IJNS4_10UnderscoreESZ_SZ_EEEEENS4_13SM90_TMA_LOADENS4_14ComposedLayoutINS4_7SwizzleILi1ELi4ELi3EEENS4_18smem_ptr_flag_bitsILi16EEENSV_INS5_IJNSA_ILi8EEESI_EEENS5_IJSI_SC_EEEEEEEvNS4_8identityENS4_23SM90_TMA_LOAD_MULTICASTES1C_vS1D_EENS_8epilogue10collective6detail29Sm90TmaWarpSpecializedAdapterINS1H_15DefaultEpilogueISK_SL_SL_NS1G_6thread17LinearCombinationISK_Li1EffLNS1L_9ScaleType4KindE0ELNS_15FloatRoundStyleE2ESK_EENS1_15EpilogueDefaultEEEEEvvEEEEvNT_6ParamsE,"a",@progbits
	.sectionflags	@""
	.align	4
.nv.constant0._ZN7cutlass13device_kernelINS_4gemm6kernel13GemmUniversalIN4cute5tupleIJiiiiEEENS1_10collective13CollectiveMmaINS1_34MainloopSm90TmaGmmaWarpSpecializedILi11ENS5_IJNS4_1CILi2EEENSA_ILi1EEESC_EEENS1_35KernelTmaWarpSpecializedCooperativeEEENS5_IJNSA_ILi512EEENSA_ILi112EEENSA_ILi16EEEEEENS_6half_tENS5_IJlSC_lEEESK_SL_NS4_8TiledMMAINS4_8MMA_AtomIJNS4_4SM904GMMA25MMA_64x16x16_F32F16F16_SSILNSP_5MajorE0ELSR_0ELNSP_7ScaleInE1ELSS_1EEEEEENS4_6LayoutISD_NS5_IJSC_NSA_ILi0EEESW_EEEEENS5_IJNS4_10UnderscoreESZ_SZ_EEEEENS4_13SM90_TMA_LOADENS4_14ComposedLayoutINS4_7SwizzleILi1ELi4ELi3EEENS4_18smem_ptr_flag_bitsILi16EEENSV_INS5_IJNSA_ILi8EEESI_EEENS5_IJSI_SC_EEEEEEEvNS4_8identityENS4_23SM90_TMA_LOAD_MULTICASTES1C_vS1D_EENS_8epilogue10collective6detail29Sm90TmaWarpSpecializedAdapterINS1H_15DefaultEpilogueISK_SL_SL_NS1G_6thread17LinearCombinationISK_Li1EffLNS1L_9ScaleType4KindE0ELNS_15FloatRoundStyleE2ESK_EENS1_15EpilogueDefaultEEEEEvvEEEEvNT_6ParamsE:
	.zero		1664


//--------------------- SYMBOLS --------------------------

	.type		.nv.reservedSmem.offset0,@object
	.size		.nv.reservedSmem.offset0,0x4
	.type		__assertfail,@function
